	.target	sm_100a

	.elftype	@"ET_EXEC"


//--------------------- .note.nv.tkinfo           --------------------------
	.section	.note.nv.tkinfo,"",@"SHT_NOTE"
	.sectionflags	@"SHF_NOTE_NV_TKINFO"
	.tkinfo
        /*0018*/ 	.word	0x00000002
        /*0030*/ 	.string	""
        /*0030*/ 	.string	"ptxas"
        /*0030*/ 	.string	"Cuda compilation tools, release 13.0, V13.0.88"
        /*0030*/ 	.string	"Build cuda_13.0.r13.0/compiler.36424714_0"
        /*0030*/ 	.string	"-arch sm_100a -m 64 "



//--------------------- .note.nv.cuinfo           --------------------------
	.section	.note.nv.cuinfo,"",@"SHT_NOTE"
	.sectionflags	@"SHF_NOTE_NV_CUINFO"
        /*0018*/ 	.short	0x0002
        /*001a*/ 	.short	0x0064
        /*001c*/ 	.short	0x0082
	.zero		2


//--------------------- .nv.info                  --------------------------
	.section	.nv.info,"",@"SHT_CUDA_INFO"
	.align	4


	//----- nvinfo : EIATTR_REGCOUNT
	.align		4
        /*0000*/ 	.byte	0x04, 0x2f
        /*0002*/ 	.short	(.L_19 - .L_18)
	.align		4
.L_18:
        /*0004*/ 	.word	index@(_ZN7cutlass13device_kernelINS_4gemm6kernel13GemmUniversalIN4cute5tupleIJiiiiEEENS1_10collective13CollectiveMmaINS1_35MainloopSm100TmaUmmaWarpSpecializedILi5ELi2ELi4ENS5_IJNS4_1CILi2EEENSA_ILi1EEESC_EEEEENS5_IJNSA_ILi128EEENSA_ILi64EEENSA_ILi32EEEEEENS_6half_tENS5_IJlSC_lEEESJ_SK_NS4_8TiledMMAINS4_8MMA_AtomIJNS4_26SM100_MMA_F16BF16_2x1SM_SSISJ_SJ_fLi128ELi64ELNS4_4UMMA5MajorE0ELSP_0ELNSO_7ScaleInE0ELSQ_0EEEEEENS4_6LayoutINS5_IJSC_SC_SC_EEENS5_IJNSA_ILi0EEESV_SV_EEEEENS5_IJNS4_10UnderscoreESY_SY_EEEEENS4_18SM100_TMA_2SM_LOADENS4_14ComposedLayoutINS4_7SwizzleILi2ELi4ELi3EEENS4_18smem_ptr_flag_bitsILi16EEENST_INS5_IJNSA_ILi8EEESH_EEENS5_IJSH_SC_EEEEEEEvNS4_8identityES11_S1B_vS1C_EENS_8epilogue10collective18CollectiveEpilogueINS1E_23Sm100TmaWarpSpecializedILi3ELi2ELi16ELb1ELb0EEEJNS5_IJSG_SG_SH_EEENS5_IJNST_ISG_SC_EENST_INS5_IJNSA_ILi16EEESB_EEENS5_IJSC_SH_EEEEEEEESJ_SK_SJ_SK_NS1E_6fusion15FusionCallbacksIS1I_NS1Q_17LinearCombinationISJ_fSJ_fLNS_15FloatRoundStyleE2EEES1J_S1P_JEEENS4_5SM1004TMEM4LOAD26SM100_TMEM_LOAD_32dp32b16xENS4_13SM90_TMA_LOADENS12_INS13_ILi1ELi4ELi3EEES16_NST_INS5_IJS17_S1L_EEENS5_IJS1L_SC_EEEEEEENS4_39AutoVectorizingCopyWithAssumedAlignmentILi128EEENS4_14SM90_TMA_STOREES25_S27_S27_EEEvvEEEEvNT_6ParamsE)
        /*0008*/ 	.word	0x00000059


	//----- nvinfo : EIATTR_FRAME_SIZE
	.align		4
.L_19:
        /*000c*/ 	.byte	0x04, 0x11
        /*000e*/ 	.short	(.L_21 - .L_20)
	.align		4
.L_20:
        /*0010*/ 	.word	index@($__internal_2_$__cuda_sm10x_tcgen05_guardrail_trap_unallocated_columns_being_dealloced)
        /*0014*/ 	.word	0x00000000


	//----- nvinfo : EIATTR_FRAME_SIZE
	.align		4
.L_21:
        /*0018*/ 	.byte	0x04, 0x11
        /*001a*/ 	.short	(.L_23 - .L_22)
	.align		4
.L_22:
        /*001c*/ 	.word	index@($__internal_1_$__cuda_sm10x_tcgen05_guardrail_trap_phase_invalid_during_alloc)
        /*0020*/ 	.word	0x00000000


	//----- nvinfo : EIATTR_FRAME_SIZE
	.align		4
.L_23:
        /*0024*/ 	.byte	0x04, 0x11
        /*0026*/ 	.short	(.L_25 - .L_24)
	.align		4
.L_24:
        /*0028*/ 	.word	index@($__internal_0_$__cuda_sm10x_tcgen05_guardrail_trap_col_being_dealloced_not_returned_by_alloc)
        /*002c*/ 	.word	0x00000000


	//----- nvinfo : EIATTR_FRAME_SIZE
	.align		4
.L_25:
        /*0030*/ 	.byte	0x04, 0x11
        /*0032*/ 	.short	(.L_27 - .L_26)
	.align		4
.L_26:
        /*0034*/ 	.word	index@(_ZN7cutlass13device_kernelINS_4gemm6kernel13GemmUniversalIN4cute5tupleIJiiiiEEENS1_10collective13CollectiveMmaINS1_35MainloopSm100TmaUmmaWarpSpecializedILi5ELi2ELi4ENS5_IJNS4_1CILi2EEENSA_ILi1EEESC_EEEEENS5_IJNSA_ILi128EEENSA_ILi64EEENSA_ILi32EEEEEENS_6half_tENS5_IJlSC_lEEESJ_SK_NS4_8TiledMMAINS4_8MMA_AtomIJNS4_26SM100_MMA_F16BF16_2x1SM_SSISJ_SJ_fLi128ELi64ELNS4_4UMMA5MajorE0ELSP_0ELNSO_7ScaleInE0ELSQ_0EEEEEENS4_6LayoutINS5_IJSC_SC_SC_EEENS5_IJNSA_ILi0EEESV_SV_EEEEENS5_IJNS4_10UnderscoreESY_SY_EEEEENS4_18SM100_TMA_2SM_LOADENS4_14ComposedLayoutINS4_7SwizzleILi2ELi4ELi3EEENS4_18smem_ptr_flag_bitsILi16EEENST_INS5_IJNSA_ILi8EEESH_EEENS5_IJSH_SC_EEEEEEEvNS4_8identityES11_S1B_vS1C_EENS_8epilogue10collective18CollectiveEpilogueINS1E_23Sm100TmaWarpSpecializedILi3ELi2ELi16ELb1ELb0EEEJNS5_IJSG_SG_SH_EEENS5_IJNST_ISG_SC_EENST_INS5_IJNSA_ILi16EEESB_EEENS5_IJSC_SH_EEEEEEEESJ_SK_SJ_SK_NS1E_6fusion15FusionCallbacksIS1I_NS1Q_17LinearCombinationISJ_fSJ_fLNS_15FloatRoundStyleE2EEES1J_S1P_JEEENS4_5SM1004TMEM4LOAD26SM100_TMEM_LOAD_32dp32b16xENS4_13SM90_TMA_LOADENS12_INS13_ILi1ELi4ELi3EEES16_NST_INS5_IJS17_S1L_EEENS5_IJS1L_SC_EEEEEEENS4_39AutoVectorizingCopyWithAssumedAlignmentILi128EEENS4_14SM90_TMA_STOREES25_S27_S27_EEEvvEEEEvNT_6ParamsE)
        /*0038*/ 	.word	0x00000000


	//----- nvinfo : EIATTR_MIN_STACK_SIZE
	.align		4
.L_27:
        /*003c*/ 	.byte	0x04, 0x12
        /*003e*/ 	.short	(.L_29 - .L_28)
	.align		4
.L_28:
        /*0040*/ 	.word	index@(_ZN7cutlass13device_kernelINS_4gemm6kernel13GemmUniversalIN4cute5tupleIJiiiiEEENS1_10collective13CollectiveMmaINS1_35MainloopSm100TmaUmmaWarpSpecializedILi5ELi2ELi4ENS5_IJNS4_1CILi2EEENSA_ILi1EEESC_EEEEENS5_IJNSA_ILi128EEENSA_ILi64EEENSA_ILi32EEEEEENS_6half_tENS5_IJlSC_lEEESJ_SK_NS4_8TiledMMAINS4_8MMA_AtomIJNS4_26SM100_MMA_F16BF16_2x1SM_SSISJ_SJ_fLi128ELi64ELNS4_4UMMA5MajorE0ELSP_0ELNSO_7ScaleInE0ELSQ_0EEEEEENS4_6LayoutINS5_IJSC_SC_SC_EEENS5_IJNSA_ILi0EEESV_SV_EEEEENS5_IJNS4_10UnderscoreESY_SY_EEEEENS4_18SM100_TMA_2SM_LOADENS4_14ComposedLayoutINS4_7SwizzleILi2ELi4ELi3EEENS4_18smem_ptr_flag_bitsILi16EEENST_INS5_IJNSA_ILi8EEESH_EEENS5_IJSH_SC_EEEEEEEvNS4_8identityES11_S1B_vS1C_EENS_8epilogue10collective18CollectiveEpilogueINS1E_23Sm100TmaWarpSpecializedILi3ELi2ELi16ELb1ELb0EEEJNS5_IJSG_SG_SH_EEENS5_IJNST_ISG_SC_EENST_INS5_IJNSA_ILi16EEESB_EEENS5_IJSC_SH_EEEEEEEESJ_SK_SJ_SK_NS1E_6fusion15FusionCallbacksIS1I_NS1Q_17LinearCombinationISJ_fSJ_fLNS_15FloatRoundStyleE2EEES1J_S1P_JEEENS4_5SM1004TMEM4LOAD26SM100_TMEM_LOAD_32dp32b16xENS4_13SM90_TMA_LOADENS12_INS13_ILi1ELi4ELi3EEES16_NST_INS5_IJS17_S1L_EEENS5_IJS1L_SC_EEEEEEENS4_39AutoVectorizingCopyWithAssumedAlignmentILi128EEENS4_14SM90_TMA_STOREES25_S27_S27_EEEvvEEEEvNT_6ParamsE)
        /*0044*/ 	.word	0x00000000
.L_29:


//--------------------- .nv.compat                --------------------------
	.section	.nv.compat,"",@"SHT_CUDA_COMPAT_INFO"
	.align	4
        /*0000*/ 	.byte	0x02, 0x09, 0x01, 0x00, 0x02, 0x02, 0x02, 0x00, 0x02, 0x05, 0x05, 0x00, 0x03, 0x07, 0x01, 0x01
        /*0010*/ 	.byte	0x02, 0x03, 0x01, 0x00, 0x02, 0x06, 0x01, 0x00, 0x04, 0x0b, 0x08, 0x00, 0x09, 0x00, 0x00, 0x00
        /*0020*/ 	.byte	0x00, 0x00, 0x00, 0x00


//--------------------- .nv.info._ZN7cutlass13device_kernelINS_4gemm6kernel13GemmUniversalIN4cute5tupleIJiiiiEEENS1_10collective13CollectiveMmaINS1_35MainloopSm100TmaUmmaWarpSpecializedILi5ELi2ELi4ENS5_IJNS4_1CILi2EEENSA_ILi1EEESC_EEEEENS5_IJNSA_ILi128EEENSA_ILi64EEENSA_ILi32EEEEEENS_6half_tENS5_IJlSC_lEEESJ_SK_NS4_8TiledMMAINS4_8MMA_AtomIJNS4_26SM100_MMA_F16BF16_2x1SM_SSISJ_SJ_fLi128ELi64ELNS4_4UMMA5MajorE0ELSP_0ELNSO_7ScaleInE0ELSQ_0EEEEEENS4_6LayoutINS5_IJSC_SC_SC_EEENS5_IJNSA_ILi0EEESV_SV_EEEEENS5_IJNS4_10UnderscoreESY_SY_EEEEENS4_18SM100_TMA_2SM_LOADENS4_14ComposedLayoutINS4_7SwizzleILi2ELi4ELi3EEENS4_18smem_ptr_flag_bitsILi16EEENST_INS5_IJNSA_ILi8EEESH_EEENS5_IJSH_SC_EEEEEEEvNS4_8identityES11_S1B_vS1C_EENS_8epilogue10collective18CollectiveEpilogueINS1E_23Sm100TmaWarpSpecializedILi3ELi2ELi16ELb1ELb0EEEJNS5_IJSG_SG_SH_EEENS5_IJNST_ISG_SC_EENST_INS5_IJNSA_ILi16EEESB_EEENS5_IJSC_SH_EEEEEEEESJ_SK_SJ_SK_NS1E_6fusion15FusionCallbacksIS1I_NS1Q_17LinearCombinationISJ_fSJ_fLNS_15FloatRoundStyleE2EEES1J_S1P_JEEENS4_5SM1004TMEM4LOAD26SM100_TMEM_LOAD_32dp32b16xENS4_13SM90_TMA_LOADENS12_INS13_ILi1ELi4ELi3EEES16_NST_INS5_IJS17_S1L_EEENS5_IJS1L_SC_EEEEEEENS4_39AutoVectorizingCopyWithAssumedAlignmentILi128EEENS4_14SM90_TMA_STOREES25_S27_S27_EEEvvEEEEvNT_6ParamsE --------------------------
	.section	.nv.info._ZN7cutlass13device_kernelINS_4gemm6kernel13GemmUniversalIN4cute5tupleIJiiiiEEENS1_10collective13CollectiveMmaINS1_35MainloopSm100TmaUmmaWarpSpecializedILi5ELi2ELi4ENS5_IJNS4_1CILi2EEENSA_ILi1EEESC_EEEEENS5_IJNSA_ILi128EEENSA_ILi64EEENSA_ILi32EEEEEENS_6half_tENS5_IJlSC_lEEESJ_SK_NS4_8TiledMMAINS4_8MMA_AtomIJNS4_26SM100_MMA_F16BF16_2x1SM_SSISJ_SJ_fLi128ELi64ELNS4_4UMMA5MajorE0ELSP_0ELNSO_7ScaleInE0ELSQ_0EEEEEENS4_6LayoutINS5_IJSC_SC_SC_EEENS5_IJNSA_ILi0EEESV_SV_EEEEENS5_IJNS4_10UnderscoreESY_SY_EEEEENS4_18SM100_TMA_2SM_LOADENS4_14ComposedLayoutINS4_7SwizzleILi2ELi4ELi3EEENS4_18smem_ptr_flag_bitsILi16EEENST_INS5_IJNSA_ILi8EEESH_EEENS5_IJSH_SC_EEEEEEEvNS4_8identityES11_S1B_vS1C_EENS_8epilogue10collective18CollectiveEpilogueINS1E_23Sm100TmaWarpSpecializedILi3ELi2ELi16ELb1ELb0EEEJNS5_IJSG_SG_SH_EEENS5_IJNST_ISG_SC_EENST_INS5_IJNSA_ILi16EEESB_EEENS5_IJSC_SH_EEEEEEEESJ_SK_SJ_SK_NS1E_6fusion15FusionCallbacksIS1I_NS1Q_17LinearCombinationISJ_fSJ_fLNS_15FloatRoundStyleE2EEES1J_S1P_JEEENS4_5SM1004TMEM4LOAD26SM100_TMEM_LOAD_32dp32b16xENS4_13SM90_TMA_LOADENS12_INS13_ILi1ELi4ELi3EEES16_NST_INS5_IJS17_S1L_EEENS5_IJS1L_SC_EEEEEEENS4_39AutoVectorizingCopyWithAssumedAlignmentILi128EEENS4_14SM90_TMA_STOREES25_S27_S27_EEEvvEEEEvNT_6ParamsE,"",@"SHT_CUDA_INFO"
	.sectionflags	@""
	.align	4


	//----- nvinfo : EIATTR_CUDA_API_VERSION
	.align		4
        /*0000*/ 	.byte	0x04, 0x37
        /*0002*/ 	.short	(.L_31 - .L_30)
.L_30:
        /*0004*/ 	.word	0x00000082


	//----- nvinfo : EIATTR_KPARAM_INFO
	.align		4
.L_31:
        /*0008*/ 	.byte	0x04, 0x17
        /*000a*/ 	.short	(.L_33 - .L_32)
.L_32:
        /*000c*/ 	.word	0x00000000
        /*0010*/ 	.short	0x0000
        /*0012*/ 	.short	0x0000
        /*0014*/ 	.byte	0x00, 0xf0, 0x01, 0x20


	//----- nvinfo : EIATTR_AT_ENTRY_FRAGMENTS
	.align		4
.L_33:
        /*0018*/ 	.byte	0x04, 0x4f
        /*001a*/ 	.short	(.L_35 - .L_34)


	//   ....[0]....
.L_34:
        /*001c*/ 	.word	0x00000007


	//----- nvinfo : EIATTR_RESERVED_SMEM_USED
	.align		4
.L_35:
        /*0020*/ 	.byte	0x01, 0x41
	.zero		2


	//----- nvinfo : EIATTR_SPARSE_MMA_MASK
	.align		4
        /*0024*/ 	.byte	0x03, 0x50
        /*0026*/ 	.short	0x0000


	//----- nvinfo : EIATTR_TCGEN05_2CTA_USED
	.align		4
        /*0028*/ 	.byte	0x01, 0x52
	.zero		2


	//----- nvinfo : EIATTR_MAXREG_COUNT
	.align		4
        /*002c*/ 	.byte	0x03, 0x1b
        /*002e*/ 	.short	0x00ff


	//----- nvinfo : EIATTR_NUM_BARRIERS
	.align		4
        /*0030*/ 	.byte	0x02, 0x4c
        /*0032*/ 	.byte	0x07
	.zero		1


	//----- nvinfo : EIATTR_EXTERNS
	.align		4
        /*0034*/ 	.byte	0x04, 0x0f
        /*0036*/ 	.short	(.L_37 - .L_36)


	//   ....[0]....
	.align		4
.L_36:
        /*0038*/ 	.word	index@(__assertfail)


	//----- nvinfo : EIATTR_MERCURY_ISA_VERSION
	.align		4
.L_37:
        /*003c*/ 	.byte	0x03, 0x5f
        /*003e*/ 	.short	0x0101


	//----- nvinfo : EIATTR_INT_WARP_WIDE_INSTR_OFFSETS
	.align		4
        /*0040*/ 	.byte	0x04, 0x31
        /*0042*/ 	.short	(.L_39 - .L_38)


	//   ....[0]....
.L_38:
        /*0044*/ 	.word	0x00000d10


	//   ....[1]....
        /*0048*/ 	.word	0x00000db0


	//   ....[2]....
        /*004c*/ 	.word	0x00002120


	//   ....[3]....
        /*0050*/ 	.word	0x00003fb0


	//   ....[4]....
        /*0054*/ 	.word	0x00003fd0


	//   ....[5]....
        /*0058*/ 	.word	0x00004000


	//   ....[6]....
        /*005c*/ 	.word	0x00004910


	//   ....[7]....
        /*0060*/ 	.word	0x00004980


	//   ....[8]....
        /*0064*/ 	.word	0x00004a90


	//   ....[9]....
        /*0068*/ 	.word	0x00004c60


	//   ....[10]....
        /*006c*/ 	.word	0x00004d10


	//   ....[11]....
        /*0070*/ 	.word	0x00004e30


	//----- nvinfo : EIATTR_COOP_GROUP_MASK_REGIDS
	.align		4
.L_39:
        /*0074*/ 	.byte	0x04, 0x29
        /*0076*/ 	.short	(.L_41 - .L_40)


	//   ....[0]....
.L_40:
        /*0078*/ 	.word	0xffffffff


	//   ....[1]....
        /*007c*/ 	.word	0xffffffff


	//   ....[2]....
        /*0080*/ 	.word	0xffffffff


	//   ....[3]....
        /*0084*/ 	.word	0xffffffff


	//   ....[4]....
        /*0088*/ 	.word	0xffffffff


	//   ....[5]....
        /*008c*/ 	.word	0xffffffff


	//   ....[6]....
        /*0090*/ 	.word	0xffffffff


	//   ....[7]....
        /*0094*/ 	.word	0xffffffff


	//   ....[8]....
        /*0098*/ 	.word	0xffffffff


	//   ....[9]....
        /*009c*/ 	.word	0xffffffff


	//   ....[10]....
        /*00a0*/ 	.word	0xffffffff


	//   ....[11]....
        /*00a4*/ 	.word	0xffffffff


	//   ....[12]....
        /*00a8*/ 	.word	0xffffffff


	//   ....[13]....
        /*00ac*/ 	.word	0xffffffff


	//----- nvinfo : EIATTR_COOP_GROUP_INSTR_OFFSETS
	.align		4
.L_41:
        /*00b0*/ 	.byte	0x04, 0x28
        /*00b2*/ 	.short	(.L_43 - .L_42)


	//   ....[0]....
.L_42:
        /*00b4*/ 	.word	0x000000c0


	//   ....[1]....
        /*00b8*/ 	.word	0x00000500


	//   ....[2]....
        /*00bc*/ 	.word	0x000006a0


	//   ....[3]....
        /*00c0*/ 	.word	0x00000810


	//   ....[4]....
        /*00c4*/ 	.word	0x00000900


	//   ....[5]....
        /*00c8*/ 	.word	0x00000a60


	//   ....[6]....
        /*00cc*/ 	.word	0x00000bf0


	//   ....[7]....
        /*00d0*/ 	.word	0x00000e30


	//   ....[8]....
        /*00d4*/ 	.word	0x00002000


	//   ....[9]....
        /*00d8*/ 	.word	0x00002e70


	//   ....[10]....
        /*00dc*/ 	.word	0x00003340


	//   ....[11]....
        /*00e0*/ 	.word	0x00003370


	//   ....[12]....
        /*00e4*/ 	.word	0x00003eb0


	//   ....[13]....
        /*00e8*/ 	.word	0x000040c0


	//----- nvinfo : EIATTR_VRC_CTA_INIT_COUNT
	.align		4
.L_43:
        /*00ec*/ 	.byte	0x02, 0x4a
        /*00ee*/ 	.byte	0x80
	.zero		1


	//----- nvinfo : EIATTR_SYSCALL_OFFSETS
	.align		4
        /*00f0*/ 	.byte	0x04, 0x46
        /*00f2*/ 	.short	(.L_45 - .L_44)


	//   ....[0]....
.L_44:
        /*00f4*/ 	.word	0x000059c0


	//   ....[1]....
        /*00f8*/ 	.word	0x00005ab0


	//   ....[2]....
        /*00fc*/ 	.word	0x00006270


	//   ....[3]....
        /*0100*/ 	.word	0x00006bf0


	//----- nvinfo : EIATTR_MBARRIER_INSTR_OFFSETS
	.align		4
.L_45:
        /*0104*/ 	.byte	0x04, 0x39
        /*0106*/ 	.short	(.L_47 - .L_46)


	//   ....[0]....
.L_46:
        /*0108*/ 	.word	0x000005f0
        /*010c*/ 	.word	0x000000ff
        /*0110*/ 	.word	0x00000000
        /*0114*/ 	.short	0x0100
        /*0116*/ 	.byte	0x08
	.zero		1


	//   ....[1]....
        /*0118*/ 	.word	0x00000600
        /*011c*/ 	.word	0x000000ff
        /*0120*/ 	.word	0x00000028
        /*0124*/ 	.short	0x0100
        /*0126*/ 	.byte	0x08
	.zero		1


	//   ....[2]....
        /*0128*/ 	.word	0x00000610
        /*012c*/ 	.word	0x000000ff
        /*0130*/ 	.word	0x00000008
        /*0134*/ 	.short	0x0100
        /*0136*/ 	.byte	0x08
	.zero		1


	//   ....[3]....
        /*0138*/ 	.word	0x00000620
        /*013c*/ 	.word	0x000000ff
        /*0140*/ 	.word	0x00000030
        /*0144*/ 	.short	0x0100
        /*0146*/ 	.byte	0x08
	.zero		1


	//   ....[4]....
        /*0148*/ 	.word	0x00000630
        /*014c*/ 	.word	0x000000ff
        /*0150*/ 	.word	0x00000010
        /*0154*/ 	.short	0x0100
        /*0156*/ 	.byte	0x08
	.zero		1


	//   ....[5]....
        /*0158*/ 	.word	0x00000640
        /*015c*/ 	.word	0x000000ff
        /*0160*/ 	.word	0x00000038
        /*0164*/ 	.short	0x0100
        /*0166*/ 	.byte	0x08
	.zero		1


	//   ....[6]....
        /*0168*/ 	.word	0x00000650
        /*016c*/ 	.word	0x000000ff
        /*0170*/ 	.word	0x00000018
        /*0174*/ 	.short	0x0100
        /*0176*/ 	.byte	0x08
	.zero		1


	//   ....[7]....
        /*0178*/ 	.word	0x00000660
        /*017c*/ 	.word	0x000000ff
        /*0180*/ 	.word	0x00000040
        /*0184*/ 	.short	0x0100
        /*0186*/ 	.byte	0x08
	.zero		1


	//   ....[8]....
        /*0188*/ 	.word	0x00000670
        /*018c*/ 	.word	0x000000ff
        /*0190*/ 	.word	0x00000020
        /*0194*/ 	.short	0x0100
        /*0196*/ 	.byte	0x08
	.zero		1


	//   ....[9]....
        /*0198*/ 	.word	0x00000680
        /*019c*/ 	.word	0x000000ff
        /*01a0*/ 	.word	0x00000048
        /*01a4*/ 	.short	0x0100
        /*01a6*/ 	.byte	0x08
	.zero		1


	//   ....[10]....
        /*01a8*/ 	.word	0x000007a0
        /*01ac*/ 	.word	0x000000ff
        /*01b0*/ 	.word	0x00000050
        /*01b4*/ 	.short	0x0100
        /*01b6*/ 	.byte	0x09
	.zero		1


	//   ....[11]....
        /*01b8*/ 	.word	0x000007b0
        /*01bc*/ 	.word	0x000000ff
        /*01c0*/ 	.word	0x00000068
        /*01c4*/ 	.short	0x0100
        /*01c6*/ 	.byte	0x09
	.zero		1


	//   ....[12]....
        /*01c8*/ 	.word	0x000007c0
        /*01cc*/ 	.word	0x000000ff
        /*01d0*/ 	.word	0x00000058
        /*01d4*/ 	.short	0x0100
        /*01d6*/ 	.byte	0x09
	.zero		1


	//   ....[13]....
        /*01d8*/ 	.word	0x000007d0
        /*01dc*/ 	.word	0x000000ff
        /*01e0*/ 	.word	0x00000070
        /*01e4*/ 	.short	0x0100
        /*01e6*/ 	.byte	0x09
	.zero		1


	//   ....[14]....
        /*01e8*/ 	.word	0x000007e0
        /*01ec*/ 	.word	0x000000ff
        /*01f0*/ 	.word	0x00000060
        /*01f4*/ 	.short	0x0100
        /*01f6*/ 	.byte	0x09
	.zero		1


	//   ....[15]....
        /*01f8*/ 	.word	0x000007f0
        /*01fc*/ 	.word	0x000000ff
        /*0200*/ 	.word	0x00000078
        /*0204*/ 	.short	0x0100
        /*0206*/ 	.byte	0x09
	.zero		1


	//   ....[16]....
        /*0208*/ 	.word	0x000008d0
        /*020c*/ 	.word	0x000000ff
        /*0210*/ 	.word	0x00000080
        /*0214*/ 	.short	0x0100
        /*0216*/ 	.byte	0x08
	.zero		1


	//   ....[17]....
        /*0218*/ 	.word	0x000008e0
        /*021c*/ 	.word	0x000000ff
        /*0220*/ 	.word	0x00000088
        /*0224*/ 	.short	0x0100
        /*0226*/ 	.byte	0x08
	.zero		1


	//   ....[18]....
        /*0228*/ 	.word	0x00000a10
        /*022c*/ 	.word	0x000000ff
        /*0230*/ 	.word	0x00000090
        /*0234*/ 	.short	0x0100
        /*0236*/ 	.byte	0x08
	.zero		1


	//   ....[19]....
        /*0238*/ 	.word	0x00000a20
        /*023c*/ 	.word	0x000000ff
        /*0240*/ 	.word	0x000000a0
        /*0244*/ 	.short	0x0100
        /*0246*/ 	.byte	0x08
	.zero		1


	//   ....[20]....
        /*0248*/ 	.word	0x00000a30
        /*024c*/ 	.word	0x000000ff
        /*0250*/ 	.word	0x00000098
        /*0254*/ 	.short	0x0100
        /*0256*/ 	.byte	0x08
	.zero		1


	//   ....[21]....
        /*0258*/ 	.word	0x00000a40
        /*025c*/ 	.word	0x000000ff
        /*0260*/ 	.word	0x000000a8
        /*0264*/ 	.short	0x0100
        /*0266*/ 	.byte	0x08
	.zero		1


	//   ....[22]....
        /*0268*/ 	.word	0x00000b60
        /*026c*/ 	.word	0x000000ff
        /*0270*/ 	.word	0x000000b0
        /*0274*/ 	.short	0x0100
        /*0276*/ 	.byte	0x09
	.zero		1


	//   ....[23]....
        /*0278*/ 	.word	0x00000b70
        /*027c*/ 	.word	0x000000ff
        /*0280*/ 	.word	0x000000d0
        /*0284*/ 	.short	0x0100
        /*0286*/ 	.byte	0x09
	.zero		1


	//   ....[24]....
        /*0288*/ 	.word	0x00000b80
        /*028c*/ 	.word	0x000000ff
        /*0290*/ 	.word	0x000000b8
        /*0294*/ 	.short	0x0100
        /*0296*/ 	.byte	0x09
	.zero		1


	//   ....[25]....
        /*0298*/ 	.word	0x00000b90
        /*029c*/ 	.word	0x000000ff
        /*02a0*/ 	.word	0x000000d8
        /*02a4*/ 	.short	0x0100
        /*02a6*/ 	.byte	0x09
	.zero		1


	//   ....[26]....
        /*02a8*/ 	.word	0x00000ba0
        /*02ac*/ 	.word	0x000000ff
        /*02b0*/ 	.word	0x000000c0
        /*02b4*/ 	.short	0x0100
        /*02b6*/ 	.byte	0x09
	.zero		1


	//   ....[27]....
        /*02b8*/ 	.word	0x00000bb0
        /*02bc*/ 	.word	0x000000ff
        /*02c0*/ 	.word	0x000000e0
        /*02c4*/ 	.short	0x0100
        /*02c6*/ 	.byte	0x09
	.zero		1


	//   ....[28]....
        /*02c8*/ 	.word	0x00000bc0
        /*02cc*/ 	.word	0x000000ff
        /*02d0*/ 	.word	0x000000c8
        /*02d4*/ 	.short	0x0100
        /*02d6*/ 	.byte	0x09
	.zero		1


	//   ....[29]....
        /*02d8*/ 	.word	0x00000bd0
        /*02dc*/ 	.word	0x000000ff
        /*02e0*/ 	.word	0x000000e8
        /*02e4*/ 	.short	0x0100
        /*02e6*/ 	.byte	0x09
	.zero		1


	//   ....[30]....
        /*02e8*/ 	.word	0x00000cc0
        /*02ec*/ 	.word	0x000000ff
        /*02f0*/ 	.word	0x000000f0
        /*02f4*/ 	.short	0x0100
        /*02f6*/ 	.byte	0x08
	.zero		1


	//   ....[31]....
        /*02f8*/ 	.word	0x00000cd0
        /*02fc*/ 	.word	0x000000ff
        /*0300*/ 	.word	0x00000100
        /*0304*/ 	.short	0x0100
        /*0306*/ 	.byte	0x08
	.zero		1


	//   ....[32]....
        /*0308*/ 	.word	0x00000ce0
        /*030c*/ 	.word	0x000000ff
        /*0310*/ 	.word	0x000000f8
        /*0314*/ 	.short	0x0100
        /*0316*/ 	.byte	0x08
	.zero		1


	//   ....[33]....
        /*0318*/ 	.word	0x00000cf0
        /*031c*/ 	.word	0x000000ff
        /*0320*/ 	.word	0x00000108
        /*0324*/ 	.short	0x0100
        /*0326*/ 	.byte	0x08
	.zero		1


	//   ....[34]....
        /*0328*/ 	.word	0x00000de0
        /*032c*/ 	.word	0x000000ff
        /*0330*/ 	.word	0x00000110
        /*0334*/ 	.short	0x0100
        /*0336*/ 	.byte	0x07
	.zero		1


	//   ....[35]....
        /*0338*/ 	.word	0x00001800
        /*033c*/ 	.word	0x00000003
        /*0340*/ 	.word	0x00000100
        /*0344*/ 	.short	0x010a
        /*0346*/ 	.byte	0xff
	.zero		1


	//   ....[36]....
        /*0348*/ 	.word	0x00001830
        /*034c*/ 	.word	0x00000003
        /*0350*/ 	.word	0x000000f0
        /*0354*/ 	.short	0x0101
        /*0356*/ 	.byte	0xff
	.zero		1


	//   ....[37]....
        /*0358*/ 	.word	0x00001930
        /*035c*/ 	.word	0x000000ff
        /*0360*/ 	.word	0x00000028
        /*0364*/ 	.short	0x010a
        /*0366*/ 	.byte	0x08
	.zero		1


	//   ....[38]....
        /*0368*/ 	.word	0x00001a00
        /*036c*/ 	.word	0x000000ff
        /*0370*/ 	.word	0x00000028
        /*0374*/ 	.short	0x010a
        /*0376*/ 	.byte	0x21
	.zero		1


	//   ....[39]....
        /*0378*/ 	.word	0x00001bb0
        /*037c*/ 	.word	0x000000ff
        /*0380*/ 	.word	0x00000028
        /*0384*/ 	.short	0x010a
        /*0386*/ 	.byte	0x08
	.zero		1


	//   ....[40]....
        /*0388*/ 	.word	0x00001cb0
        /*038c*/ 	.word	0x000000ff
        /*0390*/ 	.word	0x00000088
        /*0394*/ 	.short	0x0101
        /*0396*/ 	.byte	0x06
	.zero		1


	//   ....[41]....
        /*0398*/ 	.word	0x00001cd0
        /*039c*/ 	.word	0x000000ff
        /*03a0*/ 	.word	0x00000028
        /*03a4*/ 	.short	0x010a
        /*03a6*/ 	.byte	0x08
	.zero		1


	//   ....[42]....
        /*03a8*/ 	.word	0x00001d50
        /*03ac*/ 	.word	0x000000ff
        /*03b0*/ 	.word	0x00000028
        /*03b4*/ 	.short	0x010a
        /*03b6*/ 	.byte	0x11
	.zero		1


	//   ....[43]....
        /*03b8*/ 	.word	0x00001ee0
        /*03bc*/ 	.word	0x000000ff
        /*03c0*/ 	.word	0x00000028
        /*03c4*/ 	.short	0x010a
        /*03c6*/ 	.byte	0x08
	.zero		1


	//   ....[44]....
        /*03c8*/ 	.word	0x00002030
        /*03cc*/ 	.word	0x00000002
        /*03d0*/ 	.word	0x00000090
        /*03d4*/ 	.short	0x010a
        /*03d6*/ 	.byte	0xff
	.zero		1


	//   ....[45]....
        /*03d8*/ 	.word	0x000020f0
        /*03dc*/ 	.word	0x00000002
        /*03e0*/ 	.word	0x00000000
        /*03e4*/ 	.short	0x0101
        /*03e6*/ 	.byte	0xff
	.zero		1


	//   ....[46]....
        /*03e8*/ 	.word	0x00002650
        /*03ec*/ 	.word	0x000000ff
        /*03f0*/ 	.word	0x00000000
        /*03f4*/ 	.short	0x010a
        /*03f6*/ 	.byte	0x04
	.zero		1


	//   ....[47]....
        /*03f8*/ 	.word	0x000026e0
        /*03fc*/ 	.word	0x000000ff
        /*0400*/ 	.word	0x00000000
        /*0404*/ 	.short	0x010a
        /*0406*/ 	.byte	0x04
	.zero		1


	//   ....[48]....
        /*0408*/ 	.word	0x00002770
        /*040c*/ 	.word	0x000000ff
        /*0410*/ 	.word	0x00000000
        /*0414*/ 	.short	0x010a
        /*0416*/ 	.byte	0x04
	.zero		1


	//   ....[49]....
        /*0418*/ 	.word	0x00002800
        /*041c*/ 	.word	0x000000ff
        /*0420*/ 	.word	0x00000000
        /*0424*/ 	.short	0x010a
        /*0426*/ 	.byte	0x04
	.zero		1


	//   ....[50]....
        /*0428*/ 	.word	0x000028a0
        /*042c*/ 	.word	0x00000000
        /*0430*/ 	.word	0x00000000
        /*0434*/ 	.short	0x010a
        /*0436*/ 	.byte	0xff
	.zero		1


	//   ....[51]....
        /*0438*/ 	.word	0x000029d0
        /*043c*/ 	.word	0x00000000
        /*0440*/ 	.word	0x000000f0
        /*0444*/ 	.short	0x010a
        /*0446*/ 	.byte	0xff
	.zero		1


	//   ....[52]....
        /*0448*/ 	.word	0x00002a40
        /*044c*/ 	.word	0x00000004
        /*0450*/ 	.word	0x00000000
        /*0454*/ 	.short	0x0101
        /*0456*/ 	.byte	0xff
	.zero		1


	//   ....[53]....
        /*0458*/ 	.word	0x00002a60
        /*045c*/ 	.word	0x000000ff
        /*0460*/ 	.word	0x000000a0
        /*0464*/ 	.short	0x010a
        /*0466*/ 	.byte	0x05
	.zero		1


	//   ....[54]....
        /*0468*/ 	.word	0x00002b80
        /*046c*/ 	.word	0x00000000
        /*0470*/ 	.word	0x00000090
        /*0474*/ 	.short	0x010a
        /*0476*/ 	.byte	0xff
	.zero		1


	//   ....[55]....
        /*0478*/ 	.word	0x00002c80
        /*047c*/ 	.word	0x00000000
        /*0480*/ 	.word	0x00000000
        /*0484*/ 	.short	0x0101
        /*0486*/ 	.byte	0xff
	.zero		1


	//   ....[56]....
        /*0488*/ 	.word	0x00002d10
        /*048c*/ 	.word	0x000000ff
        /*0490*/ 	.word	0x000000a0
        /*0494*/ 	.short	0x0106
        /*0496*/ 	.byte	0x05
	.zero		1


	//   ....[57]....
        /*0498*/ 	.word	0x00002d30
        /*049c*/ 	.word	0x000000ff
        /*04a0*/ 	.word	0x000000a0
        /*04a4*/ 	.short	0x010a
        /*04a6*/ 	.byte	0x05
	.zero		1


	//   ....[58]....
        /*04a8*/ 	.word	0x00002dc0
        /*04ac*/ 	.word	0x000000ff
        /*04b0*/ 	.word	0x000000a0
        /*04b4*/ 	.short	0x0106
        /*04b6*/ 	.byte	0x04
	.zero		1


	//   ....[59]....
        /*04b8*/ 	.word	0x00002e00
        /*04bc*/ 	.word	0x00000000
        /*04c0*/ 	.word	0x000000a0
        /*04c4*/ 	.short	0x010a
        /*04c6*/ 	.byte	0xff
	.zero		1


	//   ....[60]....
        /*04c8*/ 	.word	0x00003040
        /*04cc*/ 	.word	0x000000ff
        /*04d0*/ 	.word	0x00000008
        /*04d4*/ 	.short	0x010a
        /*04d6*/ 	.byte	0x06
	.zero		1


	//   ....[61]....
        /*04d8*/ 	.word	0x00003060
        /*04dc*/ 	.word	0x000000ff
        /*04e0*/ 	.word	0x00000008
        /*04e4*/ 	.short	0x010a
        /*04e6*/ 	.byte	0x06
	.zero		1


	//   ....[62]....
        /*04e8*/ 	.word	0x000031f0
        /*04ec*/ 	.word	0x000000ff
        /*04f0*/ 	.word	0x00000008
        /*04f4*/ 	.short	0x010a
        /*04f6*/ 	.byte	0x06
	.zero		1


	//   ....[63]....
        /*04f8*/ 	.word	0x00003210
        /*04fc*/ 	.word	0x000000ff
        /*0500*/ 	.word	0x00000008
        /*0504*/ 	.short	0x010a
        /*0506*/ 	.byte	0x06
	.zero		1


	//   ....[64]....
        /*0508*/ 	.word	0x000032d0
        /*050c*/ 	.word	0x000000ff
        /*0510*/ 	.word	0x00000000
        /*0514*/ 	.short	0x0101
        /*0516*/ 	.byte	0x07
	.zero		1


	//   ....[65]....
        /*0518*/ 	.word	0x000035d0
        /*051c*/ 	.word	0x00000000
        /*0520*/ 	.word	0x00000090
        /*0524*/ 	.short	0x010a
        /*0526*/ 	.byte	0xff
	.zero		1


	//   ....[66]....
        /*0528*/ 	.word	0x00003690
        /*052c*/ 	.word	0x00000000
        /*0530*/ 	.word	0x00000000
        /*0534*/ 	.short	0x0101
        /*0536*/ 	.byte	0xff
	.zero		1


	//   ....[67]....
        /*0538*/ 	.word	0x00003750
        /*053c*/ 	.word	0x000000ff
        /*0540*/ 	.word	0x00000000
        /*0544*/ 	.short	0x010a
        /*0546*/ 	.byte	0x06
	.zero		1


	//   ....[68]....
        /*0548*/ 	.word	0x00003760
        /*054c*/ 	.word	0x000000ff
        /*0550*/ 	.word	0x000000d0
        /*0554*/ 	.short	0x010a
        /*0556*/ 	.byte	0x0a
	.zero		1


	//   ....[69]....
        /*0558*/ 	.word	0x00003810
        /*055c*/ 	.word	0x000000ff
        /*0560*/ 	.word	0x00000000
        /*0564*/ 	.short	0x010a
        /*0566*/ 	.byte	0x09
	.zero		1


	//   ....[70]....
        /*0568*/ 	.word	0x00003950
        /*056c*/ 	.word	0x000000ff
        /*0570*/ 	.word	0x00000000
        /*0574*/ 	.short	0x010a
        /*0576*/ 	.byte	0x06
	.zero		1


	//   ....[71]....
        /*0578*/ 	.word	0x00003ba0
        /*057c*/ 	.word	0x000000ff
        /*0580*/ 	.word	0x00000000
        /*0584*/ 	.short	0x010a
        /*0586*/ 	.byte	0x07
	.zero		1


	//   ....[72]....
        /*0588*/ 	.word	0x00003c30
        /*058c*/ 	.word	0x000000ff
        /*0590*/ 	.word	0x00000000
        /*0594*/ 	.short	0x010a
        /*0596*/ 	.byte	0x07
	.zero		1


	//   ....[73]....
        /*0598*/ 	.word	0x00003cc0
        /*059c*/ 	.word	0x000000ff
        /*05a0*/ 	.word	0x00000000
        /*05a4*/ 	.short	0x010a
        /*05a6*/ 	.byte	0x07
	.zero		1


	//   ....[74]....
        /*05a8*/ 	.word	0x00003d60
        /*05ac*/ 	.word	0x00000000
        /*05b0*/ 	.word	0x00000000
        /*05b4*/ 	.short	0x010a
        /*05b6*/ 	.byte	0xff
	.zero		1


	//   ....[75]....
        /*05b8*/ 	.word	0x00003da0
        /*05bc*/ 	.word	0x00000000
        /*05c0*/ 	.word	0x00000000
        /*05c4*/ 	.short	0x010a
        /*05c6*/ 	.byte	0xff
	.zero		1


	//   ....[76]....
        /*05c8*/ 	.word	0x00003e10
        /*05cc*/ 	.word	0x000000ff
        /*05d0*/ 	.word	0x00000000
        /*05d4*/ 	.short	0x0101
        /*05d6*/ 	.byte	0x05
	.zero		1


	//   ....[77]....
        /*05d8*/ 	.word	0x00003e50
        /*05dc*/ 	.word	0x000000ff
        /*05e0*/ 	.word	0x00000110
        /*05e4*/ 	.short	0x010a
        /*05e6*/ 	.byte	0x08
	.zero		1


	//   ....[78]....
        /*05e8*/ 	.word	0x00003ea0
        /*05ec*/ 	.word	0x000000ff
        /*05f0*/ 	.word	0x00000000
        /*05f4*/ 	.short	0x0101
        /*05f6*/ 	.byte	0x05
	.zero		1


	//   ....[79]....
        /*05f8*/ 	.word	0x000042b0
        /*05fc*/ 	.word	0x00000000
        /*0600*/ 	.word	0x00000090
        /*0604*/ 	.short	0x010a
        /*0606*/ 	.byte	0xff
	.zero		1


	//   ....[80]....
        /*0608*/ 	.word	0x00004370
        /*060c*/ 	.word	0x00000000
        /*0610*/ 	.word	0x00000000
        /*0614*/ 	.short	0x0101
        /*0616*/ 	.byte	0xff
	.zero		1


	//   ....[81]....
        /*0618*/ 	.word	0x00004690
        /*061c*/ 	.word	0x000000ff
        /*0620*/ 	.word	0x00000088
        /*0624*/ 	.short	0x010a
        /*0626*/ 	.byte	0x07
	.zero		1


	//   ....[82]....
        /*0628*/ 	.word	0x000048b0
        /*062c*/ 	.word	0x000000ff
        /*0630*/ 	.word	0x00000068
        /*0634*/ 	.short	0x010a
        /*0636*/ 	.byte	0x0f
	.zero		1


	//   ....[83]....
        /*0638*/ 	.word	0x00004b60
        /*063c*/ 	.word	0x000000ff
        /*0640*/ 	.word	0x00000050
        /*0644*/ 	.short	0x010b
        /*0646*/ 	.byte	0x0f
	.zero		1


	//   ....[84]....
        /*0648*/ 	.word	0x00004be0
        /*064c*/ 	.word	0x000000ff
        /*0650*/ 	.word	0x00000000
        /*0654*/ 	.short	0x0101
        /*0656*/ 	.byte	0x10
	.zero		1


	//   ....[85]....
        /*0658*/ 	.word	0x00004c20
        /*065c*/ 	.word	0x000000ff
        /*0660*/ 	.word	0x00000068
        /*0664*/ 	.short	0x010a
        /*0666*/ 	.byte	0x0d
	.zero		1


	//   ....[86]....
        /*0668*/ 	.word	0x00004e60
        /*066c*/ 	.word	0x000000ff
        /*0670*/ 	.word	0x00000050
        /*0674*/ 	.short	0x010b
        /*0676*/ 	.byte	0x0d
	.zero		1


	//   ....[87]....
        /*0678*/ 	.word	0x00004ed0
        /*067c*/ 	.word	0x000000ff
        /*0680*/ 	.word	0x00000000
        /*0684*/ 	.short	0x0101
        /*0686*/ 	.byte	0x0f
	.zero		1


	//   ....[88]....
        /*0688*/ 	.word	0x00004f20
        /*068c*/ 	.word	0x000000ff
        /*0690*/ 	.word	0x00000000
        /*0694*/ 	.short	0x010a
        /*0696*/ 	.byte	0x04
	.zero		1


	//   ....[89]....
        /*0698*/ 	.word	0x00004fb0
        /*069c*/ 	.word	0x000000ff
        /*06a0*/ 	.word	0x00000000
        /*06a4*/ 	.short	0x010a
        /*06a6*/ 	.byte	0x04
	.zero		1


	//   ....[90]....
        /*06a8*/ 	.word	0x00005050
        /*06ac*/ 	.word	0x00000000
        /*06b0*/ 	.word	0x00000000
        /*06b4*/ 	.short	0x010a
        /*06b6*/ 	.byte	0xff
	.zero		1


	//   ....[91]....
        /*06b8*/ 	.word	0x00005390
        /*06bc*/ 	.word	0x00000000
        /*06c0*/ 	.word	0x00000090
        /*06c4*/ 	.short	0x010a
        /*06c6*/ 	.byte	0xff
	.zero		1


	//   ....[92]....
        /*06c8*/ 	.word	0x000054a0
        /*06cc*/ 	.word	0x00000000
        /*06d0*/ 	.word	0x00000000
        /*06d4*/ 	.short	0x0101
        /*06d6*/ 	.byte	0xff
	.zero		1


	//   ....[93]....
        /*06d8*/ 	.word	0x00005ef0
        /*06dc*/ 	.word	0x00000000
        /*06e0*/ 	.word	0x00000050
        /*06e4*/ 	.short	0x010a
        /*06e6*/ 	.byte	0xff
	.zero		1


	//   ....[94]....
        /*06e8*/ 	.word	0x00005f30
        /*06ec*/ 	.word	0x0000004c
        /*06f0*/ 	.word	0x000000b0
        /*06f4*/ 	.short	0x010a
        /*06f6*/ 	.byte	0xff
	.zero		1


	//   ....[95]....
        /*06f8*/ 	.word	0x00006040
        /*06fc*/ 	.word	0x00000000
        /*0700*/ 	.word	0x00000050
        /*0704*/ 	.short	0x010a
        /*0706*/ 	.byte	0xff
	.zero		1


	//   ....[96]....
        /*0708*/ 	.word	0x00006150
        /*070c*/ 	.word	0x0000004c
        /*0710*/ 	.word	0x000000b0
        /*0714*/ 	.short	0x010a
        /*0716*/ 	.byte	0xff
	.zero		1


	//   ....[97]....
        /*0718*/ 	.word	0x00006960
        /*071c*/ 	.word	0x00000000
        /*0720*/ 	.word	0x00000000
        /*0724*/ 	.short	0x0101
        /*0726*/ 	.byte	0xff
	.zero		1


	//   ....[98]....
        /*0728*/ 	.word	0x00006970
        /*072c*/ 	.word	0x00000002
        /*0730*/ 	.word	0x00000050
        /*0734*/ 	.short	0x010a
        /*0736*/ 	.byte	0xff
	.zero		1


	//   ....[99]....
        /*0738*/ 	.word	0x00006a30
        /*073c*/ 	.word	0x00000002
        /*0740*/ 	.word	0x00000050
        /*0744*/ 	.short	0x010a
        /*0746*/ 	.byte	0xff
	.zero		1


	//   ....[100]....
        /*0748*/ 	.word	0x00006d10
        /*074c*/ 	.word	0x0000004c
        /*0750*/ 	.word	0x00000000
        /*0754*/ 	.short	0x0101
        /*0756*/ 	.byte	0xff
	.zero		1


	//   ....[101]....
        /*0758*/ 	.word	0x00007350
        /*075c*/ 	.word	0x00000002
        /*0760*/ 	.word	0x00000000
        /*0764*/ 	.short	0x0101
        /*0766*/ 	.byte	0xff
	.zero		1


	//   ....[102]....
        /*0768*/ 	.word	0x000075c0
        /*076c*/ 	.word	0x000000ff
        /*0770*/ 	.word	0x00000000
        /*0774*/ 	.short	0x0101
        /*0776*/ 	.byte	0x04
	.zero		1


	//   ....[103]....
        /*0778*/ 	.word	0x000075e0
        /*077c*/ 	.word	0x00000003
        /*0780*/ 	.word	0x00000100
        /*0784*/ 	.short	0x010a
        /*0786*/ 	.byte	0xff
	.zero		1


	//   ....[104]....
        /*0788*/ 	.word	0x00007640
        /*078c*/ 	.word	0x00000002
        /*0790*/ 	.word	0x00000028
        /*0794*/ 	.short	0x010a
        /*0796*/ 	.byte	0xff
	.zero		1


	//   ....[105]....
        /*0798*/ 	.word	0x000076a0
        /*079c*/ 	.word	0x00000002
        /*07a0*/ 	.word	0x00000028
        /*07a4*/ 	.short	0x010a
        /*07a6*/ 	.byte	0xff
	.zero		1


	//   ....[106]....
        /*07a8*/ 	.word	0x000076f0
        /*07ac*/ 	.word	0x00000002
        /*07b0*/ 	.word	0x00000090
        /*07b4*/ 	.short	0x010a
        /*07b6*/ 	.byte	0xff
	.zero		1


	//   ....[107]....
        /*07b8*/ 	.word	0x00007750
        /*07bc*/ 	.word	0x00000000
        /*07c0*/ 	.word	0x00000000
        /*07c4*/ 	.short	0x010a
        /*07c6*/ 	.byte	0xff
	.zero		1


	//   ....[108]....
        /*07c8*/ 	.word	0x000077b0
        /*07cc*/ 	.word	0x00000000
        /*07d0*/ 	.word	0x00000000
        /*07d4*/ 	.short	0x010a
        /*07d6*/ 	.byte	0xff
	.zero		1


	//   ....[109]....
        /*07d8*/ 	.word	0x00007810
        /*07dc*/ 	.word	0x00000000
        /*07e0*/ 	.word	0x00000000
        /*07e4*/ 	.short	0x010a
        /*07e6*/ 	.byte	0xff
	.zero		1


	//   ....[110]....
        /*07e8*/ 	.word	0x00007870
        /*07ec*/ 	.word	0x00000000
        /*07f0*/ 	.word	0x00000000
        /*07f4*/ 	.short	0x010a
        /*07f6*/ 	.byte	0xff
	.zero		1


	//   ....[111]....
        /*07f8*/ 	.word	0x000078c0
        /*07fc*/ 	.word	0x00000000
        /*0800*/ 	.word	0x000000f0
        /*0804*/ 	.short	0x010a
        /*0806*/ 	.byte	0xff
	.zero		1


	//   ....[112]....
        /*0808*/ 	.word	0x00007920
        /*080c*/ 	.word	0x00000000
        /*0810*/ 	.word	0x000000a0
        /*0814*/ 	.short	0x010a
        /*0816*/ 	.byte	0xff
	.zero		1


	//   ....[113]....
        /*0818*/ 	.word	0x00007970
        /*081c*/ 	.word	0x00000000
        /*0820*/ 	.word	0x00000090
        /*0824*/ 	.short	0x010a
        /*0826*/ 	.byte	0xff
	.zero		1


	//   ....[114]....
        /*0828*/ 	.word	0x000079d0
        /*082c*/ 	.word	0x00000000
        /*0830*/ 	.word	0x000000a0
        /*0834*/ 	.short	0x010a
        /*0836*/ 	.byte	0xff
	.zero		1


	//   ....[115]....
        /*0838*/ 	.word	0x00007a30
        /*083c*/ 	.word	0x00000004
        /*0840*/ 	.word	0x00000008
        /*0844*/ 	.short	0x010a
        /*0846*/ 	.byte	0xff
	.zero		1


	//   ....[116]....
        /*0848*/ 	.word	0x00007b10
        /*084c*/ 	.word	0x00000002
        /*0850*/ 	.word	0x00000008
        /*0854*/ 	.short	0x010a
        /*0856*/ 	.byte	0xff
	.zero		1


	//   ....[117]....
        /*0858*/ 	.word	0x00007b60
        /*085c*/ 	.word	0x00000000
        /*0860*/ 	.word	0x00000090
        /*0864*/ 	.short	0x010a
        /*0866*/ 	.byte	0xff
	.zero		1


	//   ....[118]....
        /*0868*/ 	.word	0x00007bc0
        /*086c*/ 	.word	0x00000000
        /*0870*/ 	.word	0x000000d0
        /*0874*/ 	.short	0x010a
        /*0876*/ 	.byte	0xff
	.zero		1


	//   ....[119]....
        /*0878*/ 	.word	0x00007c20
        /*087c*/ 	.word	0x00000000
        /*0880*/ 	.word	0x00000000
        /*0884*/ 	.short	0x010a
        /*0886*/ 	.byte	0xff
	.zero		1


	//   ....[120]....
        /*0888*/ 	.word	0x00007c80
        /*088c*/ 	.word	0x00000000
        /*0890*/ 	.word	0x00000000
        /*0894*/ 	.short	0x010a
        /*0896*/ 	.byte	0xff
	.zero		1


	//   ....[121]....
        /*0898*/ 	.word	0x00007ce0
        /*089c*/ 	.word	0x00000000
        /*08a0*/ 	.word	0x00000000
        /*08a4*/ 	.short	0x010a
        /*08a6*/ 	.byte	0xff
	.zero		1


	//   ....[122]....
        /*08a8*/ 	.word	0x00007d40
        /*08ac*/ 	.word	0x00000000
        /*08b0*/ 	.word	0x00000000
        /*08b4*/ 	.short	0x010a
        /*08b6*/ 	.byte	0xff
	.zero		1


	//   ....[123]....
        /*08b8*/ 	.word	0x00007da0
        /*08bc*/ 	.word	0x00000000
        /*08c0*/ 	.word	0x00000110
        /*08c4*/ 	.short	0x010a
        /*08c6*/ 	.byte	0xff
	.zero		1


	//   ....[124]....
        /*08c8*/ 	.word	0x00007df0
        /*08cc*/ 	.word	0x00000000
        /*08d0*/ 	.word	0x00000090
        /*08d4*/ 	.short	0x010a
        /*08d6*/ 	.byte	0xff
	.zero		1


	//   ....[125]....
        /*08d8*/ 	.word	0x00007e50
        /*08dc*/ 	.word	0x00000000
        /*08e0*/ 	.word	0x00000088
        /*08e4*/ 	.short	0x010a
        /*08e6*/ 	.byte	0xff
	.zero		1


	//   ....[126]....
        /*08e8*/ 	.word	0x00007eb0
        /*08ec*/ 	.word	0x00000000
        /*08f0*/ 	.word	0x00000068
        /*08f4*/ 	.short	0x010a
        /*08f6*/ 	.byte	0xff
	.zero		1


	//   ....[127]....
        /*08f8*/ 	.word	0x00007f10
        /*08fc*/ 	.word	0x00000003
        /*0900*/ 	.word	0x00000068
        /*0904*/ 	.short	0x010a
        /*0906*/ 	.byte	0xff
	.zero		1


	//   ....[128]....
        /*0908*/ 	.word	0x00007f70
        /*090c*/ 	.word	0x00000000
        /*0910*/ 	.word	0x00000000
        /*0914*/ 	.short	0x010a
        /*0916*/ 	.byte	0xff
	.zero		1


	//   ....[129]....
        /*0918*/ 	.word	0x00007fd0
        /*091c*/ 	.word	0x00000000
        /*0920*/ 	.word	0x00000000
        /*0924*/ 	.short	0x010a
        /*0926*/ 	.byte	0xff
	.zero		1


	//   ....[130]....
        /*0928*/ 	.word	0x00008020
        /*092c*/ 	.word	0x00000000
        /*0930*/ 	.word	0x00000090
        /*0934*/ 	.short	0x010a
        /*0936*/ 	.byte	0xff
	.zero		1


	//   ....[131]....
        /*0938*/ 	.word	0x00008070
        /*093c*/ 	.word	0x00000000
        /*0940*/ 	.word	0x00000050
        /*0944*/ 	.short	0x010a
        /*0946*/ 	.byte	0xff
	.zero		1


	//   ....[132]....
        /*0948*/ 	.word	0x000080c0
        /*094c*/ 	.word	0x0000004c
        /*0950*/ 	.word	0x000000b0
        /*0954*/ 	.short	0x010a
        /*0956*/ 	.byte	0xff
	.zero		1


	//   ....[133]....
        /*0958*/ 	.word	0x00008110
        /*095c*/ 	.word	0x00000002
        /*0960*/ 	.word	0x00000050
        /*0964*/ 	.short	0x010a
        /*0966*/ 	.byte	0xff
	.zero		1


	//----- nvinfo : EIATTR_NUM_MBARRIERS
	.align		4
.L_47:
        /*0968*/ 	.byte	0x03, 0x38
        /*096a*/ 	.short	0x0023


	//----- nvinfo : EIATTR_EXIT_INSTR_OFFSETS
	.align		4
        /*096c*/ 	.byte	0x04, 0x1c
        /*096e*/ 	.short	(.L_49 - .L_48)


	//   ....[0]....
.L_48:
        /*0970*/ 	.word	0x000028d0


	//   ....[1]....
        /*0974*/ 	.word	0x00002dd0


	//   ....[2]....
        /*0978*/ 	.word	0x00002e30


	//   ....[3]....
        /*097c*/ 	.word	0x000040d0


	//   ....[4]....
        /*0980*/ 	.word	0x00005080


	//   ....[5]....
        /*0984*/ 	.word	0x000050c0


	//   ....[6]....
        /*0988*/ 	.word	0x000074b0


	//   ....[7]....
        /*098c*/ 	.word	0x00007530


	//   ....[8]....
        /*0990*/ 	.word	0x00007560


	//   ....[9]....
        /*0994*/ 	.word	0x000075d0


	//----- nvinfo : EIATTR_MAX_THREADS
	.align		4
.L_49:
        /*0998*/ 	.byte	0x04, 0x05
        /*099a*/ 	.short	(.L_51 - .L_50)
.L_50:
        /*099c*/ 	.word	0x00000100
        /*09a0*/ 	.word	0x00000001
        /*09a4*/ 	.word	0x00000001


	//----- nvinfo : EIATTR_CRS_STACK_SIZE
	.align		4
.L_51:
        /*09a8*/ 	.byte	0x04, 0x1e
        /*09aa*/ 	.short	(.L_53 - .L_52)
.L_52:
        /*09ac*/ 	.word	0x00000000


	//----- nvinfo : EIATTR_CBANK_PARAM_SIZE
	.align		4
.L_53:
        /*09b0*/ 	.byte	0x03, 0x19
        /*09b2*/ 	.short	0x0800


	//----- nvinfo : EIATTR_PARAM_CBANK
	.align		4
        /*09b4*/ 	.byte	0x04, 0x0a
        /*09b6*/ 	.short	(.L_55 - .L_54)
	.align		4
.L_54:
        /*09b8*/ 	.word	index@(.nv.constant0._ZN7cutlass13device_kernelINS_4gemm6kernel13GemmUniversalIN4cute5tupleIJiiiiEEENS1_10collective13CollectiveMmaINS1_35MainloopSm100TmaUmmaWarpSpecializedILi5ELi2ELi4ENS5_IJNS4_1CILi2EEENSA_ILi1EEESC_EEEEENS5_IJNSA_ILi128EEENSA_ILi64EEENSA_ILi32EEEEEENS_6half_tENS5_IJlSC_lEEESJ_SK_NS4_8TiledMMAINS4_8MMA_AtomIJNS4_26SM100_MMA_F16BF16_2x1SM_SSISJ_SJ_fLi128ELi64ELNS4_4UMMA5MajorE0ELSP_0ELNSO_7ScaleInE0ELSQ_0EEEEEENS4_6LayoutINS5_IJSC_SC_SC_EEENS5_IJNSA_ILi0EEESV_SV_EEEEENS5_IJNS4_10UnderscoreESY_SY_EEEEENS4_18SM100_TMA_2SM_LOADENS4_14ComposedLayoutINS4_7SwizzleILi2ELi4ELi3EEENS4_18smem_ptr_flag_bitsILi16EEENST_INS5_IJNSA_ILi8EEESH_EEENS5_IJSH_SC_EEEEEEEvNS4_8identityES11_S1B_vS1C_EENS_8epilogue10collective18CollectiveEpilogueINS1E_23Sm100TmaWarpSpecializedILi3ELi2ELi16ELb1ELb0EEEJNS5_IJSG_SG_SH_EEENS5_IJNST_ISG_SC_EENST_INS5_IJNSA_ILi16EEESB_EEENS5_IJSC_SH_EEEEEEEESJ_SK_SJ_SK_NS1E_6fusion15FusionCallbacksIS1I_NS1Q_17LinearCombinationISJ_fSJ_fLNS_15FloatRoundStyleE2EEES1J_S1P_JEEENS4_5SM1004TMEM4LOAD26SM100_TMEM_LOAD_32dp32b16xENS4_13SM90_TMA_LOADENS12_INS13_ILi1ELi4ELi3EEES16_NST_INS5_IJS17_S1L_EEENS5_IJS1L_SC_EEEEEEENS4_39AutoVectorizingCopyWithAssumedAlignmentILi128EEENS4_14SM90_TMA_STOREES25_S27_S27_EEEvvEEEEvNT_6ParamsE)
        /*09bc*/ 	.short	0x0380
        /*09be*/ 	.short	0x0800


	//----- nvinfo : EIATTR_SW_WAR
	.align		4
.L_55:
        /*09c0*/ 	.byte	0x04, 0x36
        /*09c2*/ 	.short	(.L_57 - .L_56)
.L_56:
        /*09c4*/ 	.word	0x00000008
.L_57:


//--------------------- .nv.callgraph             --------------------------
	.section	.nv.callgraph,"",@"SHT_CUDA_CALLGRAPH"
	.align	4
	.sectionentsize	8
	.align		4
        /*0000*/ 	.word	0x00000000
	.align		4
        /*0004*/ 	.word	0xffffffff
	.align		4
        /*0008*/ 	.word	index@(_ZN7cutlass13device_kernelINS_4gemm6kernel13GemmUniversalIN4cute5tupleIJiiiiEEENS1_10collective13CollectiveMmaINS1_35MainloopSm100TmaUmmaWarpSpecializedILi5ELi2ELi4ENS5_IJNS4_1CILi2EEENSA_ILi1EEESC_EEEEENS5_IJNSA_ILi128EEENSA_ILi64EEENSA_ILi32EEEEEENS_6half_tENS5_IJlSC_lEEESJ_SK_NS4_8TiledMMAINS4_8MMA_AtomIJNS4_26SM100_MMA_F16BF16_2x1SM_SSISJ_SJ_fLi128ELi64ELNS4_4UMMA5MajorE0ELSP_0ELNSO_7ScaleInE0ELSQ_0EEEEEENS4_6LayoutINS5_IJSC_SC_SC_EEENS5_IJNSA_ILi0EEESV_SV_EEEEENS5_IJNS4_10UnderscoreESY_SY_EEEEENS4_18SM100_TMA_2SM_LOADENS4_14ComposedLayoutINS4_7SwizzleILi2ELi4ELi3EEENS4_18smem_ptr_flag_bitsILi16EEENST_INS5_IJNSA_ILi8EEESH_EEENS5_IJSH_SC_EEEEEEEvNS4_8identityES11_S1B_vS1C_EENS_8epilogue10collective18CollectiveEpilogueINS1E_23Sm100TmaWarpSpecializedILi3ELi2ELi16ELb1ELb0EEEJNS5_IJSG_SG_SH_EEENS5_IJNST_ISG_SC_EENST_INS5_IJNSA_ILi16EEESB_EEENS5_IJSC_SH_EEEEEEEESJ_SK_SJ_SK_NS1E_6fusion15FusionCallbacksIS1I_NS1Q_17LinearCombinationISJ_fSJ_fLNS_15FloatRoundStyleE2EEES1J_S1P_JEEENS4_5SM1004TMEM4LOAD26SM100_TMEM_LOAD_32dp32b16xENS4_13SM90_TMA_LOADENS12_INS13_ILi1ELi4ELi3EEES16_NST_INS5_IJS17_S1L_EEENS5_IJS1L_SC_EEEEEEENS4_39AutoVectorizingCopyWithAssumedAlignmentILi128EEENS4_14SM90_TMA_STOREES25_S27_S27_EEEvvEEEEvNT_6ParamsE)
	.align		4
        /*000c*/ 	.word	index@(__assertfail)
	.align		4
        /*0010*/ 	.word	0x00000000
	.align		4
        /*0014*/ 	.word	0xfffffffe
	.align		4
        /*0018*/ 	.word	0x00000000
	.align		4
        /*001c*/ 	.word	0xfffffffd
	.align		4
        /*0020*/ 	.word	0x00000000
	.align		4
        /*0024*/ 	.word	0xfffffffc


//--------------------- .nv.constant4             --------------------------
	.section	.nv.constant4,"a",@progbits
	.align	8
	.align		8
.nv.constant4:
        /*0000*/ 	.dword	__assertfail
	.align		8
        /*0008*/ 	.dword	__unnamed_1
	.align		8
        /*0010*/ 	.dword	__unnamed_2
	.align		8
        /*0018*/ 	.dword	_ZN39_INTERNAL_c5f307c9_4_k_cu_14fe5f1a_74884cuda3std3__45__cpo5beginE
	.align		8
        /*0020*/ 	.dword	_ZN39_INTERNAL_c5f307c9_4_k_cu_14fe5f1a_74884cuda3std3__45__cpo3endE
	.align		8
        /*0028*/ 	.dword	_ZN39_INTERNAL_c5f307c9_4_k_cu_14fe5f1a_74884cuda3std3__45__cpo6cbeginE
	.align		8
        /*0030*/ 	.dword	_ZN39_INTERNAL_c5f307c9_4_k_cu_14fe5f1a_74884cuda3std3__45__cpo4cendE
	.align		8
        /*0038*/ 	.dword	_ZN39_INTERNAL_c5f307c9_4_k_cu_14fe5f1a_74884cuda3std3__441_GLOBAL__N__c5f307c9_4_k_cu_14fe5f1a_74886ignoreE
	.align		8
        /*0040*/ 	.dword	_ZN39_INTERNAL_c5f307c9_4_k_cu_14fe5f1a_74884cuda3std3__419piecewise_constructE
	.align		8
        /*0048*/ 	.dword	_ZN39_INTERNAL_c5f307c9_4_k_cu_14fe5f1a_74884cuda3std3__48in_placeE
	.align		8
        /*0050*/ 	.dword	_ZN39_INTERNAL_c5f307c9_4_k_cu_14fe5f1a_74884cuda3std6ranges3__45__cpo4swapE
	.align		8
        /*0058*/ 	.dword	_ZN39_INTERNAL_c5f307c9_4_k_cu_14fe5f1a_74884cuda3std6ranges3__45__cpo9iter_moveE
	.align		8
        /*0060*/ 	.dword	_ZN39_INTERNAL_c5f307c9_4_k_cu_14fe5f1a_74884cute7productE
	.align		8
        /*0068*/ 	.dword	_ZN39_INTERNAL_c5f307c9_4_k_cu_14fe5f1a_74884cute1_E
	.align		8
        /*0070*/ 	.dword	$str$25
	.align		8
        /*0078*/ 	.dword	$str$26
	.align		8
        /*0080*/ 	.dword	$str$27
	.align		8
        /*0088*/ 	.dword	$str$28


//--------------------- .text._ZN7cutlass13device_kernelINS_4gemm6kernel13GemmUniversalIN4cute5tupleIJiiiiEEENS1_10collective13CollectiveMmaINS1_35MainloopSm100TmaUmmaWarpSpecializedILi5ELi2ELi4ENS5_IJNS4_1CILi2EEENSA_ILi1EEESC_EEEEENS5_IJNSA_ILi128EEENSA_ILi64EEENSA_ILi32EEEEEENS_6half_tENS5_IJlSC_lEEESJ_SK_NS4_8TiledMMAINS4_8MMA_AtomIJNS4_26SM100_MMA_F16BF16_2x1SM_SSISJ_SJ_fLi128ELi64ELNS4_4UMMA5MajorE0ELSP_0ELNSO_7ScaleInE0ELSQ_0EEEEEENS4_6LayoutINS5_IJSC_SC_SC_EEENS5_IJNSA_ILi0EEESV_SV_EEEEENS5_IJNS4_10UnderscoreESY_SY_EEEEENS4_18SM100_TMA_2SM_LOADENS4_14ComposedLayoutINS4_7SwizzleILi2ELi4ELi3EEENS4_18smem_ptr_flag_bitsILi16EEENST_INS5_IJNSA_ILi8EEESH_EEENS5_IJSH_SC_EEEEEEEvNS4_8identityES11_S1B_vS1C_EENS_8epilogue10collective18CollectiveEpilogueINS1E_23Sm100TmaWarpSpecializedILi3ELi2ELi16ELb1ELb0EEEJNS5_IJSG_SG_SH_EEENS5_IJNST_ISG_SC_EENST_INS5_IJNSA_ILi16EEESB_EEENS5_IJSC_SH_EEEEEEEESJ_SK_SJ_SK_NS1E_6fusion15FusionCallbacksIS1I_NS1Q_17LinearCombinationISJ_fSJ_fLNS_15FloatRoundStyleE2EEES1J_S1P_JEEENS4_5SM1004TMEM4LOAD26SM100_TMEM_LOAD_32dp32b16xENS4_13SM90_TMA_LOADENS12_INS13_ILi1ELi4ELi3EEES16_NST_INS5_IJS17_S1L_EEENS5_IJS1L_SC_EEEEEEENS4_39AutoVectorizingCopyWithAssumedAlignmentILi128EEENS4_14SM90_TMA_STOREES25_S27_S27_EEEvvEEEEvNT_6ParamsE --------------------------
	.section	.text._ZN7cutlass13device_kernelINS_4gemm6kernel13GemmUniversalIN4cute5tupleIJiiiiEEENS1_10collective13CollectiveMmaINS1_35MainloopSm100TmaUmmaWarpSpecializedILi5ELi2ELi4ENS5_IJNS4_1CILi2EEENSA_ILi1EEESC_EEEEENS5_IJNSA_ILi128EEENSA_ILi64EEENSA_ILi32EEEEEENS_6half_tENS5_IJlSC_lEEESJ_SK_NS4_8TiledMMAINS4_8MMA_AtomIJNS4_26SM100_MMA_F16BF16_2x1SM_SSISJ_SJ_fLi128ELi64ELNS4_4UMMA5MajorE0ELSP_0ELNSO_7ScaleInE0ELSQ_0EEEEEENS4_6LayoutINS5_IJSC_SC_SC_EEENS5_IJNSA_ILi0EEESV_SV_EEEEENS5_IJNS4_10UnderscoreESY_SY_EEEEENS4_18SM100_TMA_2SM_LOADENS4_14ComposedLayoutINS4_7SwizzleILi2ELi4ELi3EEENS4_18smem_ptr_flag_bitsILi16EEENST_INS5_IJNSA_ILi8EEESH_EEENS5_IJSH_SC_EEEEEEEvNS4_8identityES11_S1B_vS1C_EENS_8epilogue10collective18CollectiveEpilogueINS1E_23Sm100TmaWarpSpecializedILi3ELi2ELi16ELb1ELb0EEEJNS5_IJSG_SG_SH_EEENS5_IJNST_ISG_SC_EENST_INS5_IJNSA_ILi16EEESB_EEENS5_IJSC_SH_EEEEEEEESJ_SK_SJ_SK_NS1E_6fusion15FusionCallbacksIS1I_NS1Q_17LinearCombinationISJ_fSJ_fLNS_15FloatRoundStyleE2EEES1J_S1P_JEEENS4_5SM1004TMEM4LOAD26SM100_TMEM_LOAD_32dp32b16xENS4_13SM90_TMA_LOADENS12_INS13_ILi1ELi4ELi3EEES16_NST_INS5_IJS17_S1L_EEENS5_IJS1L_SC_EEEEEEENS4_39AutoVectorizingCopyWithAssumedAlignmentILi128EEENS4_14SM90_TMA_STOREES25_S27_S27_EEEvvEEEEvNT_6ParamsE,"ax",@progbits
	.align	128
.text._ZN7cutlass13device_kernelINS_4gemm6kernel13GemmUniversalIN4cute5tupleIJiiiiEEENS1_10collective13CollectiveMmaINS1_35MainloopSm100TmaUmmaWarpSpecializedILi5ELi2ELi4ENS5_IJNS4_1CILi2EEENSA_ILi1EEESC_EEEEENS5_IJNSA_ILi128EEENSA_ILi64EEENSA_ILi32EEEEEENS_6half_tENS5_IJlSC_lEEESJ_SK_NS4_8TiledMMAINS4_8MMA_AtomIJNS4_26SM100_MMA_F16BF16_2x1SM_SSISJ_SJ_fLi128ELi64ELNS4_4UMMA5MajorE0ELSP_0ELNSO_7ScaleInE0ELSQ_0EEEEEENS4_6LayoutINS5_IJSC_SC_SC_EEENS5_IJNSA_ILi0EEESV_SV_EEEEENS5_IJNS4_10UnderscoreESY_SY_EEEEENS4_18SM100_TMA_2SM_LOADENS4_14ComposedLayoutINS4_7SwizzleILi2ELi4ELi3EEENS4_18smem_ptr_flag_bitsILi16EEENST_INS5_IJNSA_ILi8EEESH_EEENS5_IJSH_SC_EEEEEEEvNS4_8identityES11_S1B_vS1C_EENS_8epilogue10collective18CollectiveEpilogueINS1E_23Sm100TmaWarpSpecializedILi3ELi2ELi16ELb1ELb0EEEJNS5_IJSG_SG_SH_EEENS5_IJNST_ISG_SC_EENST_INS5_IJNSA_ILi16EEESB_EEENS5_IJSC_SH_EEEEEEEESJ_SK_SJ_SK_NS1E_6fusion15FusionCallbacksIS1I_NS1Q_17LinearCombinationISJ_fSJ_fLNS_15FloatRoundStyleE2EEES1J_S1P_JEEENS4_5SM1004TMEM4LOAD26SM100_TMEM_LOAD_32dp32b16xENS4_13SM90_TMA_LOADENS12_INS13_ILi1ELi4ELi3EEES16_NST_INS5_IJS17_S1L_EEENS5_IJS1L_SC_EEEEEEENS4_39AutoVectorizingCopyWithAssumedAlignmentILi128EEENS4_14SM90_TMA_STOREES25_S27_S27_EEEvvEEEEvNT_6ParamsE:
        .type           _ZN7cutlass13device_kernelINS_4gemm6kernel13GemmUniversalIN4cute5tupleIJiiiiEEENS1_10collective13CollectiveMmaINS1_35MainloopSm100TmaUmmaWarpSpecializedILi5ELi2ELi4ENS5_IJNS4_1CILi2EEENSA_ILi1EEESC_EEEEENS5_IJNSA_ILi128EEENSA_ILi64EEENSA_ILi32EEEEEENS_6half_tENS5_IJlSC_lEEESJ_SK_NS4_8TiledMMAINS4_8MMA_AtomIJNS4_26SM100_MMA_F16BF16_2x1SM_SSISJ_SJ_fLi128ELi64ELNS4_4UMMA5MajorE0ELSP_0ELNSO_7ScaleInE0ELSQ_0EEEEEENS4_6LayoutINS5_IJSC_SC_SC_EEENS5_IJNSA_ILi0EEESV_SV_EEEEENS5_IJNS4_10UnderscoreESY_SY_EEEEENS4_18SM100_TMA_2SM_LOADENS4_14ComposedLayoutINS4_7SwizzleILi2ELi4ELi3EEENS4_18smem_ptr_flag_bitsILi16EEENST_INS5_IJNSA_ILi8EEESH_EEENS5_IJSH_SC_EEEEEEEvNS4_8identityES11_S1B_vS1C_EENS_8epilogue10collective18CollectiveEpilogueINS1E_23Sm100TmaWarpSpecializedILi3ELi2ELi16ELb1ELb0EEEJNS5_IJSG_SG_SH_EEENS5_IJNST_ISG_SC_EENST_INS5_IJNSA_ILi16EEESB_EEENS5_IJSC_SH_EEEEEEEESJ_SK_SJ_SK_NS1E_6fusion15FusionCallbacksIS1I_NS1Q_17LinearCombinationISJ_fSJ_fLNS_15FloatRoundStyleE2EEES1J_S1P_JEEENS4_5SM1004TMEM4LOAD26SM100_TMEM_LOAD_32dp32b16xENS4_13SM90_TMA_LOADENS12_INS13_ILi1ELi4ELi3EEES16_NST_INS5_IJS17_S1L_EEENS5_IJS1L_SC_EEEEEEENS4_39AutoVectorizingCopyWithAssumedAlignmentILi128EEENS4_14SM90_TMA_STOREES25_S27_S27_EEEvvEEEEvNT_6ParamsE,@function
        .size           _ZN7cutlass13device_kernelINS_4gemm6kernel13GemmUniversalIN4cute5tupleIJiiiiEEENS1_10collective13CollectiveMmaINS1_35MainloopSm100TmaUmmaWarpSpecializedILi5ELi2ELi4ENS5_IJNS4_1CILi2EEENSA_ILi1EEESC_EEEEENS5_IJNSA_ILi128EEENSA_ILi64EEENSA_ILi32EEEEEENS_6half_tENS5_IJlSC_lEEESJ_SK_NS4_8TiledMMAINS4_8MMA_AtomIJNS4_26SM100_MMA_F16BF16_2x1SM_SSISJ_SJ_fLi128ELi64ELNS4_4UMMA5MajorE0ELSP_0ELNSO_7ScaleInE0ELSQ_0EEEEEENS4_6LayoutINS5_IJSC_SC_SC_EEENS5_IJNSA_ILi0EEESV_SV_EEEEENS5_IJNS4_10UnderscoreESY_SY_EEEEENS4_18SM100_TMA_2SM_LOADENS4_14ComposedLayoutINS4_7SwizzleILi2ELi4ELi3EEENS4_18smem_ptr_flag_bitsILi16EEENST_INS5_IJNSA_ILi8EEESH_EEENS5_IJSH_SC_EEEEEEEvNS4_8identityES11_S1B_vS1C_EENS_8epilogue10collective18CollectiveEpilogueINS1E_23Sm100TmaWarpSpecializedILi3ELi2ELi16ELb1ELb0EEEJNS5_IJSG_SG_SH_EEENS5_IJNST_ISG_SC_EENST_INS5_IJNSA_ILi16EEESB_EEENS5_IJSC_SH_EEEEEEEESJ_SK_SJ_SK_NS1E_6fusion15FusionCallbacksIS1I_NS1Q_17LinearCombinationISJ_fSJ_fLNS_15FloatRoundStyleE2EEES1J_S1P_JEEENS4_5SM1004TMEM4LOAD26SM100_TMEM_LOAD_32dp32b16xENS4_13SM90_TMA_LOADENS12_INS13_ILi1ELi4ELi3EEES16_NST_INS5_IJS17_S1L_EEENS5_IJS1L_SC_EEEEEEENS4_39AutoVectorizingCopyWithAssumedAlignmentILi128EEENS4_14SM90_TMA_STOREES25_S27_S27_EEEvvEEEEvNT_6ParamsE,(.L_x_178 - _ZN7cutlass13device_kernelINS_4gemm6kernel13GemmUniversalIN4cute5tupleIJiiiiEEENS1_10collective13CollectiveMmaINS1_35MainloopSm100TmaUmmaWarpSpecializedILi5ELi2ELi4ENS5_IJNS4_1CILi2EEENSA_ILi1EEESC_EEEEENS5_IJNSA_ILi128EEENSA_ILi64EEENSA_ILi32EEEEEENS_6half_tENS5_IJlSC_lEEESJ_SK_NS4_8TiledMMAINS4_8MMA_AtomIJNS4_26SM100_MMA_F16BF16_2x1SM_SSISJ_SJ_fLi128ELi64ELNS4_4UMMA5MajorE0ELSP_0ELNSO_7ScaleInE0ELSQ_0EEEEEENS4_6LayoutINS5_IJSC_SC_SC_EEENS5_IJNSA_ILi0EEESV_SV_EEEEENS5_IJNS4_10UnderscoreESY_SY_EEEEENS4_18SM100_TMA_2SM_LOADENS4_14ComposedLayoutINS4_7SwizzleILi2ELi4ELi3EEENS4_18smem_ptr_flag_bitsILi16EEENST_INS5_IJNSA_ILi8EEESH_EEENS5_IJSH_SC_EEEEEEEvNS4_8identityES11_S1B_vS1C_EENS_8epilogue10collective18CollectiveEpilogueINS1E_23Sm100TmaWarpSpecializedILi3ELi2ELi16ELb1ELb0EEEJNS5_IJSG_SG_SH_EEENS5_IJNST_ISG_SC_EENST_INS5_IJNSA_ILi16EEESB_EEENS5_IJSC_SH_EEEEEEEESJ_SK_SJ_SK_NS1E_6fusion15FusionCallbacksIS1I_NS1Q_17LinearCombinationISJ_fSJ_fLNS_15FloatRoundStyleE2EEES1J_S1P_JEEENS4_5SM1004TMEM4LOAD26SM100_TMEM_LOAD_32dp32b16xENS4_13SM90_TMA_LOADENS12_INS13_ILi1ELi4ELi3EEES16_NST_INS5_IJS17_S1L_EEENS5_IJS1L_SC_EEEEEEENS4_39AutoVectorizingCopyWithAssumedAlignmentILi128EEENS4_14SM90_TMA_STOREES25_S27_S27_EEEvvEEEEvNT_6ParamsE)
        .other          _ZN7cutlass13device_kernelINS_4gemm6kernel13GemmUniversalIN4cute5tupleIJiiiiEEENS1_10collective13CollectiveMmaINS1_35MainloopSm100TmaUmmaWarpSpecializedILi5ELi2ELi4ENS5_IJNS4_1CILi2EEENSA_ILi1EEESC_EEEEENS5_IJNSA_ILi128EEENSA_ILi64EEENSA_ILi32EEEEEENS_6half_tENS5_IJlSC_lEEESJ_SK_NS4_8TiledMMAINS4_8MMA_AtomIJNS4_26SM100_MMA_F16BF16_2x1SM_SSISJ_SJ_fLi128ELi64ELNS4_4UMMA5MajorE0ELSP_0ELNSO_7ScaleInE0ELSQ_0EEEEEENS4_6LayoutINS5_IJSC_SC_SC_EEENS5_IJNSA_ILi0EEESV_SV_EEEEENS5_IJNS4_10UnderscoreESY_SY_EEEEENS4_18SM100_TMA_2SM_LOADENS4_14ComposedLayoutINS4_7SwizzleILi2ELi4ELi3EEENS4_18smem_ptr_flag_bitsILi16EEENST_INS5_IJNSA_ILi8EEESH_EEENS5_IJSH_SC_EEEEEEEvNS4_8identityES11_S1B_vS1C_EENS_8epilogue10collective18CollectiveEpilogueINS1E_23Sm100TmaWarpSpecializedILi3ELi2ELi16ELb1ELb0EEEJNS5_IJSG_SG_SH_EEENS5_IJNST_ISG_SC_EENST_INS5_IJNSA_ILi16EEESB_EEENS5_IJSC_SH_EEEEEEEESJ_SK_SJ_SK_NS1E_6fusion15FusionCallbacksIS1I_NS1Q_17LinearCombinationISJ_fSJ_fLNS_15FloatRoundStyleE2EEES1J_S1P_JEEENS4_5SM1004TMEM4LOAD26SM100_TMEM_LOAD_32dp32b16xENS4_13SM90_TMA_LOADENS12_INS13_ILi1ELi4ELi3EEES16_NST_INS5_IJS17_S1L_EEENS5_IJS1L_SC_EEEEEEENS4_39AutoVectorizingCopyWithAssumedAlignmentILi128EEENS4_14SM90_TMA_STOREES25_S27_S27_EEEvvEEEEvNT_6ParamsE,@"STO_CUDA_ENTRY STV_DEFAULT"
_ZN7cutlass13device_kernelINS_4gemm6kernel13GemmUniversalIN4cute5tupleIJiiiiEEENS1_10collective13CollectiveMmaINS1_35MainloopSm100TmaUmmaWarpSpecializedILi5ELi2ELi4ENS5_IJNS4_1CILi2EEENSA_ILi1EEESC_EEEEENS5_IJNSA_ILi128EEENSA_ILi64EEENSA_ILi32EEEEEENS_6half_tENS5_IJlSC_lEEESJ_SK_NS4_8TiledMMAINS4_8MMA_AtomIJNS4_26SM100_MMA_F16BF16_2x1SM_SSISJ_SJ_fLi128ELi64ELNS4_4UMMA5MajorE0ELSP_0ELNSO_7ScaleInE0ELSQ_0EEEEEENS4_6LayoutINS5_IJSC_SC_SC_EEENS5_IJNSA_ILi0EEESV_SV_EEEEENS5_IJNS4_10UnderscoreESY_SY_EEEEENS4_18SM100_TMA_2SM_LOADENS4_14ComposedLayoutINS4_7SwizzleILi2ELi4ELi3EEENS4_18smem_ptr_flag_bitsILi16EEENST_INS5_IJNSA_ILi8EEESH_EEENS5_IJSH_SC_EEEEEEEvNS4_8identityES11_S1B_vS1C_EENS_8epilogue10collective18CollectiveEpilogueINS1E_23Sm100TmaWarpSpecializedILi3ELi2ELi16ELb1ELb0EEEJNS5_IJSG_SG_SH_EEENS5_IJNST_ISG_SC_EENST_INS5_IJNSA_ILi16EEESB_EEENS5_IJSC_SH_EEEEEEEESJ_SK_SJ_SK_NS1E_6fusion15FusionCallbacksIS1I_NS1Q_17LinearCombinationISJ_fSJ_fLNS_15FloatRoundStyleE2EEES1J_S1P_JEEENS4_5SM1004TMEM4LOAD26SM100_TMEM_LOAD_32dp32b16xENS4_13SM90_TMA_LOADENS12_INS13_ILi1ELi4ELi3EEES16_NST_INS5_IJS17_S1L_EEENS5_IJS1L_SC_EEEEEEENS4_39AutoVectorizingCopyWithAssumedAlignmentILi128EEENS4_14SM90_TMA_STOREES25_S27_S27_EEEvvEEEEvNT_6ParamsE:
[----:B------:R-:W1:Y:S01]  /*0000*/  LDC R1, c[0x0][0x37c] ;  /* 0x0000df00ff017b82 */ /* 0x000e620000000800 */
[----:B------:R-:W2:Y:S01]  /*0010*/  S2R R74, SR_TID.X ;  /* 0x00000000004a7919 */ /* 0x000ea20000002100 */
[----:B------:R-:W3:Y:S06]  /*0020*/  LDCU.64 UR6, c[0x0][0x890] ;  /* 0x00011200ff0677ac */ /* 0x000eec0008000a00 */
[----:B------:R-:W4:Y:S01]  /*0030*/  S2UR UR37, SR_CgaCtaId ;  /* 0x00000000002579c3 */ /* 0x000f220000008800 */
[----:B------:R-:W-:Y:S02]  /*0040*/  PRMT R59, RZ, 0x7610, R59 ;  /* 0x00007610ff3b7816 */ /* 0x000fe4000000003b */
[----:B------:R-:W-:Y:S01]  /*0050*/  ELECT P1, URZ, PT ;  /* 0x0000000000ff782f */ /* 0x000fe20003820000 */
[----:B------:R-:W1:Y:S01]  /*0060*/  LDCU.64 UR46, c[0x0][0x358] ;  /* 0x00006b00ff2e77ac */ /* 0x000e620008000a00 */
[----:B---3--:R-:W-:-:S04]  /*0070*/  UISETP.NE.U32.AND UP0, UPT, UR6, URZ, UPT ;  /* 0x000000ff0600728c */ /* 0x008fc8000bf05070 */
[----:B------:R-:W-:Y:S02]  /*0080*/  UISETP.NE.AND.EX UP0, UPT, UR7, URZ, UPT, UP0 ;  /* 0x000000ff0700728c */ /* 0x000fe4000bf05300 */
[----:B----4-:R-:W-:Y:S02]  /*0090*/  ULOP3.LUT UR5, UR37, 0x1, URZ, 0xc0, !UPT ;  /* 0x0000000125057892 */ /* 0x010fe4000f8ec0ff */
[----:B------:R-:W-:Y:S01]  /*00a0*/  ULOP3.LUT UR4, UR37, 0x1, URZ, 0x3c, !UPT ;  /* 0x0000000125047892 */ /* 0x000fe2000f8e3cff */
[----:B--2---:R-:W-:-:S05]  /*00b0*/  SHF.R.U32.HI R70, RZ, 0x5, R74 ;  /* 0x00000005ff467819 */ /* 0x004fca000001164a */
[----:B------:R-:W2:Y:S02]  /*00c0*/  SHFL.IDX PT, R0, R70, RZ, 0x1f ;  /* 0x00001fff46007589 */ /* 0x000ea400000e0000 */
[----:B--2---:R-:W-:Y:S01]  /*00d0*/  R2UR UR10, R0 ;  /* 0x00000000000a72ca */ /* 0x004fe200000e0000 */
[----:B-1----:R-:W-:-:S14]  /*00e0*/  BRA.U UP0, `(.L_x_0) ;  /* 0x00000001002c7547 */ /* 0x002fdc000b800000 */
[----:B------:R-:W1:Y:S02]  /*00f0*/  LDCU.64 UR8, c[0x0][0x888] ;  /* 0x00011100ff0877ac */ /* 0x000e640008000a00 */
[----:B-1----:R-:W-:-:S04]  /*0100*/  UISETP.NE.U32.AND UP0, UPT, UR8, URZ, UPT ;  /* 0x000000ff0800728c */ /* 0x002fc8000bf05070 */
[----:B------:R-:W-:-:S09]  /*0110*/  UISETP.NE.AND.EX UP0, UPT, UR9, URZ, UPT, UP0 ;  /* 0x000000ff0900728c */ /* 0x000fd2000bf05300 */
[----:B------:R-:W-:Y:S05]  /*0120*/  BRA.U !UP0, `(.L_x_1) ;  /* 0x0000000108107547 */ /* 0x000fea000b800000 */
[----:B------:R-:W1:Y:S02]  /*0130*/  LDC.64 R2, c[0x0][0x888] ;  /* 0x00022200ff027b82 */ /* 0x000e640000000a00 */
[----:B-1----:R1:W5:Y:S01]  /*0140*/  LDG.E R35, desc[UR46][R2.64] ;  /* 0x0000002e02237981 */ /* 0x002362000c1e1900 */
[----:B------:R-:W-:Y:S01]  /*0150*/  HFMA2 R59, -RZ, RZ, 0, 5.9604644775390625e-08 ;  /* 0x00000001ff3b7431 */ /* 0x000fe200000001ff */
[----:B------:R-:W-:Y:S05]  /*0160*/  BRA `(.L_x_0) ;  /* 0x00000000000c7947 */ /* 0x000fea0003800000 */
.L_x_1:
[----:B------:R-:W1:Y:S01]  /*0170*/  LDCU UR8, c[0x0][0x880] ;  /* 0x00011000ff0877ac */ /* 0x000e620008000800 */
[----:B------:R-:W-:Y:S01]  /*0180*/  HFMA2 R59, -RZ, RZ, 0, 5.9604644775390625e-08 ;  /* 0x00000001ff3b7431 */ /* 0x000fe200000001ff */
[----:B-1----:R-:W-:-:S07]  /*0190*/  MOV R35, UR8 ;  /* 0x0000000800237c02 */ /* 0x002fce0008000f00 */
.L_x_0:
[----:B------:R-:W2:Y:S02]  /*01a0*/  LDCU.64 UR8, c[0x0][0x8b0] ;  /* 0x00011600ff0877ac */ /* 0x000ea40008000a00 */
[----:B--2---:R-:W-:-:S04]  /*01b0*/  UISETP.NE.U32.AND UP0, UPT, UR8, URZ, UPT ;  /* 0x000000ff0800728c */ /* 0x004fc8000bf05070 */
[----:B------:R-:W-:-:S09]  /*01c0*/  UISETP.NE.AND.EX UP0, UPT, UR9, URZ, UPT, UP0 ;  /* 0x000000ff0900728c */ /* 0x000fd2000bf05300 */
[----:B------:R-:W-:Y:S05]  /*01d0*/  BRA.U UP0, `(.L_x_2) ;  /* 0x0000000100247547 */ /* 0x000fea000b800000 */
[----:B------:R-:W2:Y:S02]  /*01e0*/  LDCU.64 UR8, c[0x0][0x8a8] ;  /* 0x00011500ff0877ac */ /* 0x000ea40008000a00 */
[----:B--2---:R-:W-:-:S04]  /*01f0*/  UISETP.NE.U32.AND UP0, UPT, UR8, URZ, UPT ;  /* 0x000000ff0800728c */ /* 0x004fc8000bf05070 */
[----:B------:R-:W-:-:S09]  /*0200*/  UISETP.NE.AND.EX UP0, UPT, UR9, URZ, UPT, UP0 ;  /* 0x000000ff0900728c */ /* 0x000fd2000bf05300 */
[----:B------:R-:W-:Y:S05]  /*0210*/  BRA.U !UP0, `(.L_x_3) ;  /* 0x00000001080c7547 */ /* 0x000fea000b800000 */
[----:B------:R-:W2:Y:S02]  /*0220*/  LDC.64 R32, c[0x0][0x8a8] ;  /* 0x00022a00ff207b82 */ /* 0x000ea40000000a00 */
[----:B--2---:R2:W5:Y:S01]  /*0230*/  LDG.E R32, desc[UR46][R32.64] ;  /* 0x0000002e20207981 */ /* 0x004562000c1e1900 */
[----:B------:R-:W-:Y:S05]  /*0240*/  BRA `(.L_x_2) ;  /* 0x0000000000087947 */ /* 0x000fea0003800000 */
.L_x_3:
[----:B------:R-:W2:Y:S02]  /*0250*/  LDCU UR8, c[0x0][0x8a0] ;  /* 0x00011400ff0877ac */ /* 0x000ea40008000800 */
[----:B--2---:R-:W-:Y:S02]  /*0260*/  MOV R32, UR8 ;  /* 0x0000000800207c02 */ /* 0x004fe40008000f00 */
.L_x_2:
[----:B------:R-:W-:Y:S01]  /*0270*/  IMAD.U32 R0, RZ, RZ, UR10 ;  /* 0x0000000aff007e24 */ /* 0x000fe2000f8e00ff */
[----:B------:R-:W-:Y:S04]  /*0280*/  BSSY.RECONVERGENT B0, `(.L_x_4) ;  /* 0x000000c000007945 */ /* 0x000fe80003800200 */
[C---:B------:R-:W-:Y:S02]  /*0290*/  ISETP.NE.OR P2, PT, R0.reuse, 0x1, !P1 ;  /* 0x000000010000780c */ /* 0x040fe40004f45670 */
[----:B------:R-:W-:-:S11]  /*02a0*/  ISETP.NE.OR P0, PT, R0, 0x3, !P1 ;  /* 0x000000030000780c */ /* 0x000fd60004f05670 */
[----:B------:R-:W-:Y:S05]  /*02b0*/  @P2 BRA `(.L_x_5) ;  /* 0x0000000000202947 */ /* 0x000fea0003800000 */
[----:B------:R-:W3:Y:S02]  /*02c0*/  LDCU.64 UR8, c[0x0][0x348] ;  /* 0x00006900ff0877ac */ /* 0x000ee40008000a00 */
[----:B---3--:R-:W-:Y:S02]  /*02d0*/  UIADD3 UR12, UP1, UPT, UR8, 0x80, URZ ;  /* 0x00000080080c7890 */ /* 0x008fe4000ff3e0ff */
[----:B------:R-:W-:Y:S02]  /*02e0*/  UIADD3 UR8, UP0, UPT, UR8, 0x180, URZ ;  /* 0x0000018008087890 */ /* 0x000fe4000ff1e0ff */
[----:B------:R-:W-:Y:S02]  /*02f0*/  UIADD3.X UR13, UPT, UPT, URZ, UR9, URZ, UP1, !UPT ;  /* 0x00000009ff0d7290 */ /* 0x000fe40008ffe4ff */
[----:B------:R-:W-:-:S07]  /*0300*/  UIADD3.X UR9, UPT, UPT, URZ, UR9, URZ, UP0, !UPT ;  /* 0x00000009ff097290 */ /* 0x000fce00087fe4ff */
[----:B------:R3:W-:Y:S02]  /*0310*/  UTMACCTL.PF [UR12] ;  /* 0x000000000c0079b9 */ /* 0x0007e40008040000 */
[----:B------:R3:W-:Y:S02]  /*0320*/  UTMACCTL.PF [UR8] ;  /* 0x00000000080079b9 */ /* 0x0007e40008040000 */
[----:B---3--:R-:W-:Y:S01]  /*0330*/  NOP ;  /* 0x0000000000007918 */ /* 0x008fe20000000000 */
.L_x_5:
[----:B------:R-:W-:Y:S05]  /*0340*/  BSYNC.RECONVERGENT B0 ;  /* 0x0000000000007941 */ /* 0x000fea0003800200 */
.L_x_4:
[----:B------:R-:W-:Y:S04]  /*0350*/  BSSY.RECONVERGENT B0, `(.L_x_6) ;  /* 0x000000a000007945 */ /* 0x000fe80003800200 */
        /* <DEDUP_REMOVED lines=9> */
.L_x_7:
[----:B------:R-:W-:Y:S05]  /*03f0*/  BSYNC.RECONVERGENT B0 ;  /* 0x0000000000007941 */ /* 0x000fea0003800200 */
.L_x_6:
[----:B------:R-:W3:Y:S01]  /*0400*/  LDCU.64 UR8, c[0x0][0x888] ;  /* 0x00011100ff0877ac */ /* 0x000ee20008000a00 */
[----:B------:R-:W-:Y:S02]  /*0410*/  UISETP.EQ.U32.AND UP1, UPT, UR6, URZ, UPT ;  /* 0x000000ff0600728c */ /* 0x000fe4000bf22070 */
[----:B------:R-:W-:Y:S02]  /*0420*/  UPLOP3.LUT UP5, UPT, UPT, UPT, UPT, 0x80, 0x8 ;  /* 0x000000000008789c */ /* 0x000fe40003faf070 */
[----:B---3--:R-:W-:-:S04]  /*0430*/  UISETP.NE.U32.AND UP0, UPT, UR8, URZ, UPT ;  /* 0x000000ff0800728c */ /* 0x008fc8000bf05070 */
[----:B------:R-:W-:-:S04]  /*0440*/  UISETP.NE.AND.EX UP0, UPT, UR9, URZ, UPT, UP0 ;  /* 0x000000ff0900728c */ /* 0x000fc8000bf05300 */
[----:B------:R-:W-:-:S04]  /*0450*/  UISETP.EQ.OR.EX UP2, UPT, UR7, URZ, !UP0, UP1 ;  /* 0x000000ff0700728c */ /* 0x000fc8000c742710 */
[----:B------:R-:W-:-:S05]  /*0460*/  UP2UR UR53, UPR, URZ, 0x4 ;  /* 0x00000004ff357883 */ /* 0x000fca0008000000 */
[----:B------:R-:W-:Y:S07]  /*0470*/  BRA.U !UP2, `(.L_x_8) ;  /* 0x000000010a207547 */ /* 0x000fee000b800000 */
[----:B------:R-:W-:Y:S01]  /*0480*/  UISETP.NE.U32.AND UP2, UPT, UR6, URZ, UPT ;  /* 0x000000ff0600728c */ /* 0x000fe2000bf45070 */
[----:B-----5:R-:W-:Y:S01]  /*0490*/  FSETP.NEU.AND P0, PT, R35, RZ, PT ;  /* 0x000000ff2300720b */ /* 0x020fe20003f0d000 */
[----:B------:R-:W-:Y:S02]  /*04a0*/  USEL UR6, URZ, 0xffffffff, UP0 ;  /* 0xffffffffff067887 */ /* 0x000fe40008000000 */
[----:B------:R-:W-:-:S10]  /*04b0*/  UISETP.NE.AND.EX UP2, UPT, UR7, URZ, UPT, UP2 ;  /* 0x000000ff0700728c */ /* 0x000fd4000bf45320 */
[----:B------:R-:W-:Y:S01]  /*04c0*/  VOTEU.ANY UP1, P0 ;  /* 0x0000000000ff7886 */ /* 0x000fe20000020100 */
[----:B------:R-:W-:-:S04]  /*04d0*/  @!UP2 USEL UR6, URZ, 0xffffffff, UP1 ;  /* 0xffffffffff06a887 */ /* 0x000fc80008800000 */
[----:B------:R-:W-:-:S04]  /*04e0*/  ULOP3.LUT UR6, UR6, 0x1, URZ, 0xc0, !UPT ;  /* 0x0000000106067892 */ /* 0x000fc8000f8ec0ff */
[----:B------:R-:W-:-:S11]  /*04f0*/  UISETP.NE.U32.AND UP5, UPT, UR6, 0x1, UPT ;  /* 0x000000010600788c */ /* 0x000fd6000bfa5070 */
.L_x_8:
[----:B------:R-:W3:Y:S01]  /*0500*/  SHFL.IDX PT, R0, R70, RZ, 0x1f ;  /* 0x00001fff46007589 */ /* 0x000ee200000e0000 */
[----:B------:R-:W-:-:S04]  /*0510*/  UISETP.NE.AND UP1, UPT, UR10, 0x2, UPT ;  /* 0x000000020a00788c */ /* 0x000fc8000bf25270 */
[----:B------:R-:W-:Y:S02]  /*0520*/  UISETP.EQ.AND UP2, UPT, UR5, URZ, !UP1 ;  /* 0x000000ff0500728c */ /* 0x000fe4000cf42270 */
[----:B------:R-:W-:-:S04]  /*0530*/  USEL UR6, URZ, 0x1, UP1 ;  /* 0x00000001ff067887 */ /* 0x000fc80008800000 */
[----:B------:R-:W-:Y:S02]  /*0540*/  PLOP3.LUT P5, PT, P1, PT, UP2, 0x80, 0x8 ;  /* 0x000000000008781c */ /* 0x000fe40000faf028 */
[----:B---3--:R-:W-:-:S13]  /*0550*/  ISETP.NE.AND P0, PT, R0, RZ, PT ;  /* 0x000000ff0000720c */ /* 0x008fda0003f05270 */
[----:B------:R-:W-:Y:S05]  /*0560*/  @P0 BRA `(.L_x_9) ;  /* 0x00000000004c0947 */ /* 0x000fea0003800000 */
[----:B------:R-:W-:Y:S01]  /*0570*/  UMOV UR8, 0x400 ;  /* 0x0000040000087882 */ /* 0x000fe20000000000 */
[----:B------:R-:W-:Y:S01]  /*0580*/  UMOV UR7, 0x1 ;  /* 0x0000000100077882 */ /* 0x000fe20000000000 */
[----:B------:R-:W-:Y:S02]  /*0590*/  ULEA UR8, UR37, UR8, 0x18 ;  /* 0x0000000825087291 */ /* 0x000fe4000f8ec0ff */
[----:B------:R-:W-:-:S04]  /*05a0*/  UIADD3 UR12, UPT, UPT, -UR7, 0x100000, URZ ;  /* 0x00100000070c7890 */ /* 0x000fc8000fffe1ff */
[----:B------:R-:W-:Y:S02]  /*05b0*/  USHF.L.U32 UR13, UR12, 0xb, URZ ;  /* 0x0000000b0c0d7899 */ /* 0x000fe400080006ff */
[----:B------:R-:W-:Y:S01]  /*05c0*/  USHF.L.U32 UR12, UR12, 0x1, URZ ;  /* 0x000000010c0c7899 */ /* 0x000fe200080006ff */
[----:B------:R-:W-:Y:S01]  /*05d0*/  ELECT P0, URZ, PT ;  /* 0x0000000000ff782f */ /* 0x000fe20003800000 */
[----:B------:R-:W3:Y:S10]  /*05e0*/  FENCE.VIEW.ASYNC.S ;  /* 0x00000000000073c6 */ /* 0x000ef40000000000 */
[----:B---3--:R3:W4:Y:S01]  /*05f0*/  SYNCS.EXCH.64 URZ, [UR8], UR12 ;  /* 0x0000000c08ff75b2 */ /* 0x0087220008000100 */
[----:B------:R3:W1:Y:S01]  /*0600*/  SYNCS.EXCH.64 URZ, [UR8+0x28], UR12 ;  /* 0x0000280c08ff75b2 */ /* 0x0006620008000100 */
        /* <DEDUP_REMOVED lines=8> */
[----:B------:R-:W-:Y:S01]  /*0690*/  NOP ;  /* 0x0000000000007918 */ /* 0x000fe20000000000 */
.L_x_9:
[----:B------:R-:W2:Y:S01]  /*06a0*/  SHFL.IDX PT, R0, R70, RZ, 0x1f ;  /* 0x00001fff46007589 */ /* 0x000ea200000e0000 */
[----:B------:R-:W-:Y:S01]  /*06b0*/  NOP ;  /* 0x0000000000007918 */ /* 0x000fe20000000000 */
[----:B--2---:R-:W-:-:S13]  /*06c0*/  ISETP.NE.AND P0, PT, R0, 0x1, PT ;  /* 0x000000010000780c */ /* 0x004fda0003f05270 */
[----:B------:R-:W-:Y:S05]  /*06d0*/  @P0 BRA `(.L_x_10) ;  /* 0x00000000004c0947 */ /* 0x000fea0003800000 */
[----:B------:R-:W-:Y:S01]  /*06e0*/  UMOV UR9, 0x400 ;  /* 0x0000040000097882 */ /* 0x000fe20000000000 */
[----:B---3--:R-:W-:Y:S01]  /*06f0*/  UMOV UR8, 0x20 ;  /* 0x0000002000087882 */ /* 0x008fe20000000000 */
[----:B------:R-:W-:Y:S01]  /*0700*/  UMOV UR7, 0x80 ;  /* 0x0000008000077882 */ /* 0x000fe20000000000 */
[----:B------:R-:W-:Y:S02]  /*0710*/  ULEA UR9, UR37, UR9, 0x18 ;  /* 0x0000000925097291 */ /* 0x000fe4000f8ec0ff */
[----:B------:R-:W-:-:S04]  /*0720*/  UIADD3 UR12, UPT, UPT, -UR8, 0x100000, URZ ;  /* 0x00100000080c7890 */ /* 0x000fc8000fffe1ff */
[----:B------:R-:W-:Y:S02]  /*0730*/  USHF.L.U32 UR13, UR12, 0xb, URZ ;  /* 0x0000000b0c0d7899 */ /* 0x000fe400080006ff */
[----:B------:R-:W-:Y:S02]  /*0740*/  USHF.L.U32 UR12, UR12, 0x1, URZ ;  /* 0x000000010c0c7899 */ /* 0x000fe400080006ff */
[----:B------:R-:W-:-:S04]  /*0750*/  UIADD3 UR14, UPT, UPT, -UR7, 0x100000, URZ ;  /* 0x00100000070e7890 */ /* 0x000fc8000fffe1ff */
[----:B------:R-:W-:Y:S02]  /*0760*/  USHF.L.U32 UR15, UR14, 0xb, URZ ;  /* 0x0000000b0e0f7899 */ /* 0x000fe400080006ff */
[----:B------:R-:W-:Y:S01]  /*0770*/  USHF.L.U32 UR14, UR14, 0x1, URZ ;  /* 0x000000010e0e7899 */ /* 0x000fe200080006ff */
[----:B------:R-:W-:Y:S01]  /*0780*/  ELECT P0, URZ, PT ;  /* 0x0000000000ff782f */ /* 0x000fe20003800000 */
[----:B------:R-:W2:Y:S02]  /*0790*/  FENCE.VIEW.ASYNC.S ;  /* 0x00000000000073c6 */ /* 0x000ea40000000000 */
[----:B--2---:R2:W3:Y:S08]  /*07a0*/  SYNCS.EXCH.64 URZ, [UR9+0x50], UR12 ;  /* 0x0000500c09ff75b2 */ /* 0x0044f00008000100 */
[----:B------:R2:W1:Y:S01]  /*07b0*/  SYNCS.EXCH.64 URZ, [UR9+0x68], UR14 ;  /* 0x0000680e09ff75b2 */ /* 0x0004620008000100 */
[----:B------:R2:W1:Y:S01]  /*07c0*/  SYNCS.EXCH.64 URZ, [UR9+0x58], UR12 ;  /* 0x0000580c09ff75b2 */ /* 0x0004620008000100 */
[----:B------:R2:W1:Y:S01]  /*07d0*/  SYNCS.EXCH.64 URZ, [UR9+0x70], UR14 ;  /* 0x0000700e09ff75b2 */ /* 0x0004620008000100 */
[----:B------:R2:W1:Y:S01]  /*07e0*/  SYNCS.EXCH.64 URZ, [UR9+0x60], UR12 ;  /* 0x0000600c09ff75b2 */ /* 0x0004620008000100 */
[----:B------:R2:W1:Y:S01]  /*07f0*/  SYNCS.EXCH.64 URZ, [UR9+0x78], UR14 ;  /* 0x0000780e09ff75b2 */ /* 0x0004620008000100 */
[----:B------:R-:W-:Y:S01]  /*0800*/  NOP ;  /* 0x0000000000007918 */ /* 0x000fe20000000000 */
.L_x_10:
[----:B------:R-:W4:Y:S01]  /*0810*/  SHFL.IDX PT, R0, R70, RZ, 0x1f ;  /* 0x00001fff46007589 */ /* 0x000f2200000e0000 */
[----:B------:R-:W-:Y:S01]  /*0820*/  NOP ;  /* 0x0000000000007918 */ /* 0x000fe20000000000 */
[----:B----4-:R-:W-:-:S13]  /*0830*/  ISETP.NE.AND P0, PT, R0, 0x3, PT ;  /* 0x000000030000780c */ /* 0x010fda0003f05270 */
[----:B------:R-:W-:Y:S05]  /*0840*/  @P0 BRA `(.L_x_11) ;  /* 0x00000000002c0947 */ /* 0x000fea0003800000 */
[----:B---3--:R-:W-:Y:S01]  /*0850*/  UMOV UR8, 0x400 ;  /* 0x0000040000087882 */ /* 0x008fe20000000000 */
[----:B------:R-:W-:Y:S01]  /*0860*/  UMOV UR7, 0x20 ;  /* 0x0000002000077882 */ /* 0x000fe20000000000 */
[----:B------:R-:W-:Y:S02]  /*0870*/  ULEA UR8, UR37, UR8, 0x18 ;  /* 0x0000000825087291 */ /* 0x000fe4000f8ec0ff */
[----:B--2---:R-:W-:-:S04]  /*0880*/  UIADD3 UR12, UPT, UPT, -UR7, 0x100000, URZ ;  /* 0x00100000070c7890 */ /* 0x004fc8000fffe1ff */
[----:B------:R-:W-:Y:S02]  /*0890*/  USHF.L.U32 UR13, UR12, 0xb, URZ ;  /* 0x0000000b0c0d7899 */ /* 0x000fe400080006ff */
[----:B------:R-:W-:Y:S01]  /*08a0*/  USHF.L.U32 UR12, UR12, 0x1, URZ ;  /* 0x000000010c0c7899 */ /* 0x000fe200080006ff */
[----:B------:R-:W-:Y:S01]  /*08b0*/  ELECT P0, URZ, PT ;  /* 0x0000000000ff782f */ /* 0x000fe20003800000 */
[----:B------:R-:W2:Y:S10]  /*08c0*/  FENCE.VIEW.ASYNC.S ;  /* 0x00000000000073c6 */ /* 0x000eb40000000000 */
[----:B--2---:R4:W2:Y:S01]  /*08d0*/  SYNCS.EXCH.64 URZ, [UR8+0x80], UR12 ;  /* 0x0000800c08ff75b2 */ /* 0x0048a20008000100 */
[----:B------:R4:W3:Y:S02]  /*08e0*/  SYNCS.EXCH.64 URZ, [UR8+0x88], UR12 ;  /* 0x0000880c08ff75b2 */ /* 0x0008e40008000100 */
[----:B----4-:R-:W-:Y:S01]  /*08f0*/  NOP ;  /* 0x0000000000007918 */ /* 0x010fe20000000000 */
.L_x_11:
[----:B------:R-:W4:Y:S01]  /*0900*/  SHFL.IDX PT, R0, R70, RZ, 0x1f ;  /* 0x00001fff46007589 */ /* 0x000f2200000e0000 */
[----:B------:R-:W-:Y:S01]  /*0910*/  NOP ;  /* 0x0000000000007918 */ /* 0x000fe20000000000 */
[----:B----4-:R-:W-:-:S13]  /*0920*/  ISETP.NE.AND P0, PT, R0, 0x4, PT ;  /* 0x000000040000780c */ /* 0x010fda0003f05270 */
[----:B------:R-:W-:Y:S05]  /*0930*/  @P0 BRA `(.L_x_12) ;  /* 0x0000000000480947 */ /* 0x000fea0003800000 */
[----:B--2---:R-:W-:Y:S01]  /*0940*/  UMOV UR9, 0x1e0 ;  /* 0x000001e000097882 */ /* 0x004fe20000000000 */
[----:B---3--:R-:W-:Y:S01]  /*0950*/  UMOV UR8, 0x400 ;  /* 0x0000040000087882 */ /* 0x008fe20000000000 */
[----:B------:R-:W-:Y:S01]  /*0960*/  USEL UR9, UR9, 0x1a0, UP5 ;  /* 0x000001a009097887 */ /* 0x000fe2000a800000 */
        /* <DEDUP_REMOVED lines=10> */
[----:B--2---:R4:W2:Y:S08]  /*0a10*/  SYNCS.EXCH.64 URZ, [UR8+0x90], UR12 ;  /* 0x0000900c08ff75b2 */ /* 0x0048b00008000100 */
[----:B------:R4:W3:Y:S01]  /*0a20*/  SYNCS.EXCH.64 URZ, [UR8+0xa0], UR14 ;  /* 0x0000a00e08ff75b2 */ /* 0x0008e20008000100 */
[----:B------:R4:W1:Y:S01]  /*0a30*/  SYNCS.EXCH.64 URZ, [UR8+0x98], UR12 ;  /* 0x0000980c08ff75b2 */ /* 0x0008620008000100 */
[----:B------:R4:W1:Y:S02]  /*0a40*/  SYNCS.EXCH.64 URZ, [UR8+0xa8], UR14 ;  /* 0x0000a80e08ff75b2 */ /* 0x0008640008000100 */
[----:B----4-:R-:W-:Y:S01]  /*0a50*/  NOP ;  /* 0x0000000000007918 */ /* 0x010fe20000000000 */
.L_x_12:
[----:B------:R-:W4:Y:S01]  /*0a60*/  SHFL.IDX PT, R0, R70, RZ, 0x1f ;  /* 0x00001fff46007589 */ /* 0x000f2200000e0000 */
[----:B------:R-:W-:Y:S01]  /*0a70*/  NOP ;  /* 0x0000000000007918 */ /* 0x000fe20000000000 */
[----:B----4-:R-:W-:-:S13]  /*0a80*/  ISETP.NE.AND P0, PT, R0, 0x5, PT ;  /* 0x000000050000780c */ /* 0x010fda0003f05270 */
[----:B------:R-:W-:Y:S05]  /*0a90*/  @P0 BRA `(.L_x_13) ;  /* 0x0000000000540947 */ /* 0x000fea0003800000 */
[----:B--2---:R-:W-:Y:S01]  /*0aa0*/  UMOV UR9, 0x400 ;  /* 0x0000040000097882 */ /* 0x004fe20000000000 */
        /* <DEDUP_REMOVED lines=14> */
[----:B------:R4:W1:Y:S01]  /*0b90*/  SYNCS.EXCH.64 URZ, [UR9+0xd8], UR14 ;  /* 0x0000d80e09ff75b2 */ /* 0x0008620008000100 */
[----:B------:R4:W1:Y:S01]  /*0ba0*/  SYNCS.EXCH.64 URZ, [UR9+0xc0], UR12 ;  /* 0x0000c00c09ff75b2 */ /* 0x0008620008000100 */
[----:B------:R4:W1:Y:S01]  /*0bb0*/  SYNCS.EXCH.64 URZ, [UR9+0xe0], UR14 ;  /* 0x0000e00e09ff75b2 */ /* 0x0008620008000100 */
[----:B------:R4:W1:Y:S01]  /*0bc0*/  SYNCS.EXCH.64 URZ, [UR9+0xc8], UR12 ;  /* 0x0000c80c09ff75b2 */ /* 0x0008620008000100 */
[----:B------:R4:W1:Y:S02]  /*0bd0*/  SYNCS.EXCH.64 URZ, [UR9+0xe8], UR14 ;  /* 0x0000e80e09ff75b2 */ /* 0x0008640008000100 */
[----:B----4-:R-:W-:Y:S01]  /*0be0*/  NOP ;  /* 0x0000000000007918 */ /* 0x010fe20000000000 */
.L_x_13:
[----:B------:R-:W4:Y:S01]  /*0bf0*/  SHFL.IDX PT, R0, R70, RZ, 0x1f ;  /* 0x00001fff46007589 */ /* 0x000f2200000e0000 */
[----:B------:R-:W-:Y:S01]  /*0c00*/  ISETP.NE.OR P1, PT, RZ, UR10, !P1 ;  /* 0x0000000aff007c0c */ /* 0x000fe2000cf25670 */
        /* <DEDUP_REMOVED lines=12> */
[----:B------:R4:W3:Y:S01]  /*0cd0*/  SYNCS.EXCH.64 URZ, [UR8+0x100], UR12 ;  /* 0x0001000c08ff75b2 */ /* 0x0008e20008000100 */
[----:B------:R4:W1:Y:S01]  /*0ce0*/  SYNCS.EXCH.64 URZ, [UR8+0xf8], UR12 ;  /* 0x0000f80c08ff75b2 */ /* 0x0008620008000100 */
[----:B------:R4:W1:Y:S02]  /*0cf0*/  SYNCS.EXCH.64 URZ, [UR8+0x108], UR12 ;  /* 0x0001080c08ff75b2 */ /* 0x0008640008000100 */
[----:B----4-:R-:W-:Y:S01]  /*0d00*/  NOP ;  /* 0x0000000000007918 */ /* 0x010fe20000000000 */
.L_x_14:
[----:B------:R-:W-:Y:S01]  /*0d10*/  VOTEU.ALL UP1, P1 ;  /* 0x0000000000ff7886 */ /* 0x000fe20000820000 */
[----:B---3--:R-:W3:Y:S01]  /*0d20*/  LDCU UR8, c[0x0][0x36c] ;  /* 0x00006d80ff0877ac */ /* 0x008ee20008000800 */
[----:B------:R-:W-:Y:S01]  /*0d30*/  NOP ;  /* 0x0000000000007918 */ /* 0x000fe20000000000 */
[----:B------:R-:W-:Y:S01]  /*0d40*/  LOP3.LUT R10, R74, 0x1f, RZ, 0xc0, !PT ;  /* 0x0000001f4a0a7812 */ /* 0x000fe200078ec0ff */
[----:B--2---:R-:W-:Y:S01]  /*0d50*/  UMOV UR12, 0x20 ;  /* 0x00000020000c7882 */ /* 0x004fe20000000000 */
[----:B------:R-:W-:Y:S01]  /*0d60*/  @!UP1 UMOV UR7, 0x400 ;  /* 0x0000040000079882 */ /* 0x000fe20000000000 */
[----:B------:R-:W-:-:S04]  /*0d70*/  @!UP1 UIADD3 UR12, UPT, UPT, -UR12, 0x100000, URZ ;  /* 0x001000000c0c9890 */ /* 0x000fc8000fffe1ff */
[----:B------:R-:W-:Y:S02]  /*0d80*/  @!UP1 USHF.L.U32 UR13, UR12, 0xb, URZ ;  /* 0x0000000b0c0d9899 */ /* 0x000fe400080006ff */
[----:B------:R-:W-:Y:S02]  /*0d90*/  @!UP1 USHF.L.U32 UR12, UR12, 0x1, URZ ;  /* 0x000000010c0c9899 */ /* 0x000fe400080006ff */
[----:B------:R-:W-:Y:S01]  /*0da0*/  @!UP1 ULEA UR7, UR37, UR7, 0x18 ;  /* 0x0000000725079291 */ /* 0x000fe2000f8ec0ff */
[----:B------:R-:W-:Y:S01]  /*0db0*/  VOTEU.ALL UP1, P1 ;  /* 0x0000000000ff7886 */ /* 0x000fe20000820000 */
[----:B------:R-:W-:Y:S01]  /*0dc0*/  UISETP.NE.AND UP4, UPT, UR10, URZ, UPT ;  /* 0x000000ff0a00728c */ /* 0x000fe2000bf85270 */
[----:B------:R-:W2:Y:S09]  /*0dd0*/  FENCE.VIEW.ASYNC.S ;  /* 0x00000000000073c6 */ /* 0x000eb20000000000 */
[----:B--2---:R2:W4:Y:S01]  /*0de0*/  @!UP1 SYNCS.EXCH.64 URZ, [UR7+0x110], UR12 ;  /* 0x0001100c07ff95b2 */ /* 0x0045220008000100 */
[----:B---3--:R-:W-:-:S09]  /*0df0*/  UISETP.EQ.U32.AND UP1, UPT, UR8, 0x1, UPT ;  /* 0x000000010800788c */ /* 0x008fd2000bf22070 */
[----:B------:R-:W-:Y:S05]  /*0e00*/  BRA.U !UP1, `(.L_x_15) ;  /* 0x0000000109087547 */ /* 0x000fea000b800000 */
[----:B-1--4-:R-:W-:Y:S01]  /*0e10*/  UCGABAR_ARV ;  /* 0x00000000000079c7 */ /* 0x012fe20008000000 */
[----:B------:R-:W-:Y:S05]  /*0e20*/  BRA `(.L_x_16) ;  /* 0x0000000000047947 */ /* 0x000fea0003800000 */
.L_x_15:
[----:B-1--4-:R-:W-:Y:S01]  /*0e30*/  NOP ;  /* 0x0000000000007918 */ /* 0x012fe20000000000 */
.L_x_16:
[----:B------:R-:W1:Y:S01]  /*0e40*/  S2R R11, SR_CTAID.X ;  /* 0x00000000000b7919 */ /* 0x000e620000002500 */
[----:B------:R-:W-:-:S05]  /*0e50*/  CS2R.32 R60, SR_CgaSize ;  /* 0x00000000003c7805 */ /* 0x000fca0000008a00 */
[----:B------:R-:W-:-:S05]  /*0e60*/  IMAD R60, R60, -0xa0, RZ ;  /* 0xffffff603c3c7824 */ /* 0x000fca00078e02ff */
[----:B------:R-:W-:-:S14]  /*0e70*/  R2UR UR8, R60 ;  /* 0x000000003c0872ca */ /* 0x000fdc00000e0000 */
[----:B------:R-:W3:Y:S01]  /*0e80*/  LDCU UR8, c[0x0][UR8+0x2b0] ;  /* 0x00005600080877ac */ /* 0x000ee20008000800 */
[----:B------:R-:W-:-:S05]  /*0e90*/  CS2R.32 R0, SR_CgaSize ;  /* 0x0000000000007805 */ /* 0x000fca0000008a00 */
[----:B------:R-:W-:-:S06]  /*0ea0*/  IMAD R0, R0, -0xa0, RZ ;  /* 0xffffff6000007824 */ /* 0x000fcc00078e02ff */
[----:B------:R-:W4:Y:S01]  /*0eb0*/  LDC R0, c[0x0][R0+0x2a0] ;  /* 0x0000a80000007b82 */ /* 0x000f220000000800 */
[----:B------:R-:W-:Y:S01]  /*0ec0*/  PRMT R8, RZ, 0x7610, R8 ;  /* 0x00007610ff087816 */ /* 0x000fe20000000008 */
[----:B------:R-:W3:Y:S01]  /*0ed0*/  S2R R20, SR_CTAID.Y ;  /* 0x0000000000147919 */ /* 0x000ee20000002600 */
[----:B------:R-:W-:-:S05]  /*0ee0*/  CS2R.32 R60, SR_CgaSize ;  /* 0x00000000003c7805 */ /* 0x000fca0000008a00 */
[----:B------:R-:W-:-:S05]  /*0ef0*/  IMAD R60, R60, -0xa0, RZ ;  /* 0xffffff603c3c7824 */ /* 0x000fca00078e02ff */
[----:B--2---:R-:W-:-:S14]  /*0f00*/  R2UR UR7, R60 ;  /* 0x000000003c0772ca */ /* 0x004fdc00000e0000 */
[----:B------:R-:W2:Y:S01]  /*0f10*/  LDCU UR7, c[0x0][UR7+0x2b4] ;  /* 0x00005680070777ac */ /* 0x000ea20008000800 */
[----:B------:R-:W-:Y:S01]  /*0f20*/  UISETP.NE.AND UP2, UPT, UR10, 0x2, UPT ;  /* 0x000000020a00788c */ /* 0x000fe2000bf45270 */
[----:B------:R-:W3:Y:S01]  /*0f30*/  LDC R9, c[0x0][0xb24] ;  /* 0x0002c900ff097b82 */ /* 0x000ee20000000800 */
[----:B------:R-:W-:-:S05]  /*0f40*/  CS2R.32 R58, SR_CgaSize ;  /* 0x00000000003a7805 */ /* 0x000fca0000008a00 */
[----:B------:R-:W-:-:S06]  /*0f50*/  IMAD R58, R58, -0xa0, RZ ;  /* 0xffffff603a3a7824 */ /* 0x000fcc00078e02ff */
[----:B------:R-:W4:Y:S08]  /*0f60*/  LDC R58, c[0x0][R58+0x2a4] ;  /* 0x0000a9003a3a7b82 */ /* 0x000f300000000800 */
[----:B------:R-:W4:Y:S01]  /*0f70*/  LDC R26, c[0x0][0xb24] ;  /* 0x0002c900ff1a7b82 */ /* 0x000f220000000800 */
[----:B-1----:R-:W-:Y:S01]  /*0f80*/  I2FP.F32.U32 R4, R11 ;  /* 0x0000000b00047245 */ /* 0x002fe20000201000 */
[----:B------:R-:W-:-:S06]  /*0f90*/  IMAD.MOV.U32 R21, RZ, RZ, R11 ;  /* 0x000000ffff157224 */ /* 0x000fcc00078e000b */
[----:B------:R-:W1:Y:S01]  /*0fa0*/  S2UR UR36, SR_CTAID.Z ;  /* 0x00000000002479c3 */ /* 0x000e620000002700 */
[----:B---3--:R-:W-:Y:S02]  /*0fb0*/  ISETP.GE.AND P0, PT, R9, 0x1, PT ;  /* 0x000000010900780c */ /* 0x008fe40003f06270 */
[----:B------:R-:W-:Y:S01]  /*0fc0*/  I2FP.F32.U32 R2, R20 ;  /* 0x0000001400027245 */ /* 0x000fe20000201000 */
[----:B------:R-:W-:-:S04]  /*0fd0*/  FMUL R4, R4, UR8 ;  /* 0x0000000804047c20 */ /* 0x000fc80008400000 */
[----:B--2---:R-:W-:Y:S01]  /*0fe0*/  FMUL R2, R2, UR7 ;  /* 0x0000000702027c20 */ /* 0x004fe20008400000 */
[----:B------:R-:W2:Y:S01]  /*0ff0*/  F2I.U32.TRUNC.NTZ R60, R4 ;  /* 0x00000004003c7305 */ /* 0x000ea2000020f000 */
[----:B------:R-:W3:Y:S07]  /*1000*/  LDCU UR7, c[0x0][0xb30] ;  /* 0x00016600ff0777ac */ /* 0x000eee0008000800 */
[----:B------:R-:W1:Y:S01]  /*1010*/  F2I.U32.TRUNC.NTZ R3, R2 ;  /* 0x0000000200037305 */ /* 0x000e62000020f000 */
[----:B--2---:R-:W-:-:S04]  /*1020*/  IMAD.MOV R60, RZ, RZ, -R60 ;  /* 0x000000ffff3c7224 */ /* 0x004fc800078e0a3c */
[----:B----4-:R-:W-:Y:S01]  /*1030*/  IMAD R60, R0, R60, R11 ;  /* 0x0000003c003c7224 */ /* 0x010fe200078e020b */
[----:B------:R-:W-:Y:S01]  /*1040*/  PRMT R0, RZ, 0x7610, R0 ;  /* 0x00007610ff007816 */ /* 0x000fe20000000000 */
[----:B---3--:R-:W-:Y:S01]  /*1050*/  UISETP.NE.AND UP3, UPT, UR7, 0x1, UPT ;  /* 0x000000010700788c */ /* 0x008fe2000bf65270 */
[----:B-1----:R-:W-:-:S05]  /*1060*/  IADD3 R3, PT, PT, -R3, RZ, RZ ;  /* 0x000000ff03037210 */ /* 0x002fca0007ffe1ff */
[----:B------:R-:W-:Y:S01]  /*1070*/  IMAD R58, R58, R3, R20 ;  /* 0x000000033a3a7224 */ /* 0x000fe200078e0214 */
[----:B------:R-:W-:Y:S06]  /*1080*/  BRA.U UP4, `(.L_x_17) ;  /* 0x0000000104247547 */ /* 0x000fec000b800000 */
[----:B------:R-:W-:Y:S01]  /*1090*/  ISETP.NE.AND P1, PT, R58, RZ, PT ;  /* 0x000000ff3a00720c */ /* 0x000fe20003f25270 */
[----:B------:R-:W-:Y:S01]  /*10a0*/  IMAD.MOV.U32 R0, RZ, RZ, 0x3 ;  /* 0x00000003ff007424 */ /* 0x000fe200078e00ff */
[C---:B------:R-:W-:Y:S02]  /*10b0*/  LOP3.LUT R3, R60.reuse, 0xfffffffe, RZ, 0xc0, !PT ;  /* 0xfffffffe3c037812 */ /* 0x040fe400078ec0ff */
[----:B------:R-:W-:Y:S02]  /*10c0*/  ISETP.LT.U32.OR P1, PT, R60, 0x2, !P1 ;  /* 0x000000023c00780c */ /* 0x000fe40004f21470 */
[----:B------:R-:W-:Y:S02]  /*10d0*/  SHF.L.U32 R0, R0, R3, RZ ;  /* 0x0000000300007219 */ /* 0x000fe400000006ff */
[----:B------:R-:W-:Y:S02]  /*10e0*/  SEL R5, RZ, 0x1, !P1 ;  /* 0x00000001ff057807 */ /* 0x000fe40004800000 */
[----:B------:R-:W-:-:S05]  /*10f0*/  SEL R2, RZ, 0x2, !P1 ;  /* 0x00000002ff027807 */ /* 0x000fca0004800000 */
[----:B------:R-:W-:-:S05]  /*1100*/  IMAD.IADD R2, R5, 0x1, R2 ;  /* 0x0000000105027824 */ /* 0x000fca00078e0202 */
[----:B------:R-:W-:Y:S02]  /*1110*/  PRMT R8, R2, 0x7610, R8 ;  /* 0x0000761002087816 */ /* 0x000fe40000000008 */
.L_x_17:
[----:B------:R-:W-:Y:S05]  /*1120*/  @!P0 BRA `(.L_x_18) ;  /* 0x0000000000b88947 */ /* 0x000fea0003800000 */
[----:B------:R-:W1:Y:S01]  /*1130*/  LDC.64 R4, c[0x0][0xb18] ;  /* 0x0002c600ff047b82 */ /* 0x000e620000000a00 */
[----:B------:R-:W-:-:S07]  /*1140*/  ISETP.NE.AND P0, PT, R9, 0x1, PT ;  /* 0x000000010900780c */ /* 0x000fce0003f05270 */
[----:B------:R-:W2:Y:S08]  /*1150*/  LDC R14, c[0x0][0xb0c] ;  /* 0x0002c300ff0e7b82 */ /* 0x000eb00000000800 */
[----:B------:R-:W3:Y:S08]  /*1160*/  LDC R13, c[0x0][0x370] ;  /* 0x0000dc00ff0d7b82 */ /* 0x000ef00000000800 */
[----:B------:R-:W4:Y:S01]  /*1170*/  LDC R16, c[0x0][0x374] ;  /* 0x0000dd00ff107b82 */ /* 0x000f220000000800 */
[----:B-1----:R-:W-:-:S07]  /*1180*/  ISETP.NE.AND P1, PT, R4, 0x1, PT ;  /* 0x000000010400780c */ /* 0x002fce0003f25270 */
[----:B------:R-:W3:Y:S01]  /*1190*/  LDC.64 R6, c[0x0][0xb10] ;  /* 0x0002c400ff067b82 */ /* 0x000ee20000000a00 */
[----:B--2---:R-:W-:-:S07]  /*11a0*/  ISETP.NE.AND P2, PT, R14, 0x1, PT ;  /* 0x000000010e00780c */ /* 0x004fce0003f45270 */
[----:B------:R-:W1:Y:S08]  /*11b0*/  LDC R12, c[0x0][0xb20] ;  /* 0x0002c800ff0c7b82 */ /* 0x000e700000000800 */
[----:B------:R-:W2:Y:S01]  /*11c0*/  LDC.64 R2, c[0x0][0xb28] ;  /* 0x0002ca00ff027b82 */ /* 0x000ea20000000a00 */
[----:B----4-:R-:W-:-:S04]  /*11d0*/  IMAD.HI.U32 R15, R16, R5, RZ ;  /* 0x00000005100f7227 */ /* 0x010fc800078e00ff */
[----:B------:R-:W-:-:S04]  /*11e0*/  IMAD.HI.U32 R5, R20, R5, RZ ;  /* 0x0000000514057227 */ /* 0x000fc800078e00ff */
[----:B---3--:R-:W-:-:S04]  /*11f0*/  IMAD.HI.U32 R18, R13, R6, RZ ;  /* 0x000000060d127227 */ /* 0x008fc800078e00ff */
[C---:B------:R-:W-:Y:S01]  /*1200*/  IMAD.HI.U32 R22, R11.reuse, R6, RZ ;  /* 0x000000060b167227 */ /* 0x040fe200078e00ff */
[-C--:B------:R-:W-:Y:S02]  /*1210*/  @P2 SHF.R.U32.HI R13, RZ, R7.reuse, R18 ;  /* 0x00000007ff0d2219 */ /* 0x080fe40000011612 */
[-C--:B-1----:R-:W-:Y:S02]  /*1220*/  @P1 SHF.R.U32.HI R16, RZ, R12.reuse, R15 ;  /* 0x0000000cff101219 */ /* 0x082fe4000001160f */
[----:B------:R-:W-:Y:S02]  /*1230*/  SHF.R.U32.HI R5, RZ, R12, R5 ;  /* 0x0000000cff057219 */ /* 0x000fe40000011605 */
[----:B------:R-:W-:Y:S02]  /*1240*/  SHF.R.U32.HI R22, RZ, R7, R22 ;  /* 0x00000007ff167219 */ /* 0x000fe40000011616 */
[----:B------:R-:W-:Y:S01]  /*1250*/  SEL R5, R20, R5, !P1 ;  /* 0x0000000514057207 */ /* 0x000fe20004800000 */
[----:B--2---:R-:W-:Y:S01]  /*1260*/  IMAD.HI.U32 R18, R16, R2, RZ ;  /* 0x0000000210127227 */ /* 0x004fe200078e00ff */
[----:B------:R-:W-:-:S02]  /*1270*/  SEL R21, R11, R22, !P2 ;  /* 0x000000160b157207 */ /* 0x000fc40005000000 */
[----:B------:R-:W-:Y:S01]  /*1280*/  IADD3 R7, PT, PT, -R5, RZ, RZ ;  /* 0x000000ff05077210 */ /* 0x000fe20007ffe1ff */
[----:B------:R-:W-:Y:S01]  /*1290*/  IMAD.HI.U32 R6, R13, R2, RZ ;  /* 0x000000020d067227 */ /* 0x000fe200078e00ff */
[----:B------:R-:W-:-:S03]  /*12a0*/  @P0 SHF.R.U32.HI R16, RZ, R3, R18 ;  /* 0x00000003ff100219 */ /* 0x000fc60000011612 */
[----:B------:R-:W-:Y:S01]  /*12b0*/  IMAD R7, R4, R7, R20 ;  /* 0x0000000704077224 */ /* 0x000fe200078e0214 */
[----:B------:R-:W-:Y:S01]  /*12c0*/  @P0 SHF.R.U32.HI R13, RZ, R3, R6 ;  /* 0x00000003ff0d0219 */ /* 0x000fe20000011606 */
[----:B------:R-:W-:-:S04]  /*12d0*/  IMAD R16, R16, R9, RZ ;  /* 0x0000000910107224 */ /* 0x000fc800078e02ff */
[----:B------:R-:W-:Y:S01]  /*12e0*/  IMAD R6, R13, R9, RZ ;  /* 0x000000090d067224 */ /* 0x000fe200078e02ff */
[----:B------:R-:W-:-:S04]  /*12f0*/  ISETP.GE.AND P1, PT, R5, R16, PT ;  /* 0x000000100500720c */ /* 0x000fc80003f26270 */
[----:B------:R-:W-:Y:S01]  /*1300*/  ISETP.GE.OR P1, PT, R21, R6, P1 ;  /* 0x000000061500720c */ /* 0x000fe20000f26670 */
[----:B------:R-:W-:-:S05]  /*1310*/  IMAD.HI.U32 R6, R5, R2, RZ ;  /* 0x0000000205067227 */ /* 0x000fca00078e00ff */
[----:B------:R-:W-:-:S04]  /*1320*/  SHF.R.U32.HI R6, RZ, R3, R6 ;  /* 0x00000003ff067219 */ /* 0x000fc80000011606 */
[----:B------:R-:W-:-:S03]  /*1330*/  SEL R6, R5, R6, !P0 ;  /* 0x0000000605067207 */ /* 0x000fc60004000000 */
[----:B------:R-:W-:Y:S01]  /*1340*/  @!P1 IMAD.HI.U32 R12, R21, R2, RZ ;  /* 0x00000002150c9227 */ /* 0x000fe200078e00ff */
[----:B------:R-:W-:-:S04]  /*1350*/  IADD3 R2, PT, PT, -R6, RZ, RZ ;  /* 0x000000ff06027210 */ /* 0x000fc80007ffe1ff */
[----:B------:R-:W-:Y:S01]  /*1360*/  @!P1 SHF.R.U32.HI R12, RZ, R3, R12 ;  /* 0x00000003ff0c9219 */ /* 0x000fe2000001160c */
[----:B------:R-:W-:-:S03]  /*1370*/  IMAD R2, R9, R2, R5 ;  /* 0x0000000209027224 */ /* 0x000fc600078e0205 */
[----:B------:R-:W-:-:S05]  /*1380*/  @!P1 SEL R3, R21, R12, !P0 ;  /* 0x0000000c15039207 */ /* 0x000fca0004000000 */
[--C-:B------:R-:W-:Y:S02]  /*1390*/  @!P1 IMAD.IADD R6, R6, 0x1, -R3.reuse ;  /* 0x0000000106069824 */ /* 0x100fe400078e0a03 */
[----:B------:R-:W-:Y:S01]  /*13a0*/  @!P1 IMAD R3, R2, R13, R3 ;  /* 0x0000000d02039224 */ /* 0x000fe200078e0203 */
[----:B------:R-:W-:Y:S01]  /*13b0*/  IADD3 R2, PT, PT, -R21, RZ, RZ ;  /* 0x000000ff15027210 */ /* 0x000fe20007ffe1ff */
[----:B------:R-:W-:Y:S02]  /*13c0*/  @!P1 IMAD R5, R6, R9, R21 ;  /* 0x0000000906059224 */ /* 0x000fe400078e0215 */
[----:B------:R-:W-:Y:S02]  /*13d0*/  @!P1 IMAD.MOV.U32 R21, RZ, RZ, R3 ;  /* 0x000000ffff159224 */ /* 0x000fe400078e0003 */
[----:B------:R-:W-:Y:S02]  /*13e0*/  IMAD R2, R14, R2, R11 ;  /* 0x000000020e027224 */ /* 0x000fe400078e020b */
[----:B------:R-:W-:-:S02]  /*13f0*/  IMAD R20, R5, R4, R7 ;  /* 0x0000000405147224 */ /* 0x000fc400078e0207 */
[----:B------:R-:W-:Y:S02]  /*1400*/  IMAD R21, R21, R14, R2 ;  /* 0x0000000e15157224 */ /* 0x000fe400078e0202 */
.L_x_18:
[----:B------:R-:W-:Y:S05]  /*1410*/  BRA.U UP3, `(.L_x_19) ;  /* 0x0000000103407547 */ /* 0x000fea000b800000 */
[----:B------:R-:W1:Y:S08]  /*1420*/  LDC.64 R4, c[0x0][0xb10] ;  /* 0x0002c400ff047b82 */ /* 0x000e700000000a00 */
[----:B------:R-:W2:Y:S08]  /*1430*/  LDC.64 R2, c[0x0][0xb18] ;  /* 0x0002c600ff027b82 */ /* 0x000eb00000000a00 */
[----:B------:R-:W3:Y:S08]  /*1440*/  LDC R6, c[0x0][0xb20] ;  /* 0x0002c800ff067b82 */ /* 0x000ef00000000800 */
[----:B------:R-:W4:Y:S01]  /*1450*/  LDC R12, c[0x0][0xb0c] ;  /* 0x0002c300ff0c7b82 */ /* 0x000f220000000800 */
[----:B-1----:R-:W-:-:S05]  /*1460*/  IMAD.HI.U32 R4, R21, R4, RZ ;  /* 0x0000000415047227 */ /* 0x002fca00078e00ff */
[----:B------:R-:W-:Y:S01]  /*1470*/  SHF.R.U32.HI R4, RZ, R5, R4 ;  /* 0x00000005ff047219 */ /* 0x000fe20000011604 */
[----:B--2---:R-:W-:Y:S01]  /*1480*/  IMAD.HI.U32 R3, R20, R3, RZ ;  /* 0x0000000314037227 */ /* 0x004fe200078e00ff */
[----:B------:R-:W-:-:S04]  /*1490*/  ISETP.NE.AND P0, PT, R2, 0x1, PT ;  /* 0x000000010200780c */ /* 0x000fc80003f05270 */
[----:B---3--:R-:W-:-:S04]  /*14a0*/  SHF.R.U32.HI R3, RZ, R6, R3 ;  /* 0x00000006ff037219 */ /* 0x008fc80000011603 */
[----:B------:R-:W-:Y:S02]  /*14b0*/  SEL R3, R20, R3, !P0 ;  /* 0x0000000314037207 */ /* 0x000fe40004000000 */
[----:B----4-:R-:W-:-:S04]  /*14c0*/  ISETP.NE.AND P1, PT, R12, 0x1, PT ;  /* 0x000000010c00780c */ /* 0x010fc80003f25270 */
[----:B------:R-:W-:-:S05]  /*14d0*/  SEL R6, R21, R4, !P1 ;  /* 0x0000000415067207 */ /* 0x000fca0004800000 */
[----:B------:R-:W-:Y:S02]  /*14e0*/  IMAD.IADD R4, R3, 0x1, -R6 ;  /* 0x0000000103047824 */ /* 0x000fe400078e0a06 */
[----:B------:R-:W-:Y:S02]  /*14f0*/  IMAD.IADD R3, R6, 0x1, -R3 ;  /* 0x0000000106037824 */ /* 0x000fe400078e0a03 */
[----:B------:R-:W-:Y:S02]  /*1500*/  IMAD R21, R4, R12, R21 ;  /* 0x0000000c04157224 */ /* 0x000fe400078e0215 */
[----:B------:R-:W-:Y:S02]  /*1510*/  IMAD R20, R3, R2, R20 ;  /* 0x0000000203147224 */ /* 0x000fe400078e0214 */
.L_x_19:
[----:B------:R-:W-:Y:S05]  /*1520*/  BRA.U !UP1, `(.L_x_20) ;  /* 0x00000001090c7547 */ /* 0x000fea000b800000 */
[----:B------:R-:W-:Y:S01]  /*1530*/  UCGABAR_WAIT ;  /* 0x0000000000007dc7 */ /* 0x000fe20008000000 */
[----:B------:R-:W-:Y:S01]  /*1540*/  CCTL.IVALL ;  /* 0x00000000ff00798f */ /* 0x000fe20002000000 */
[----:B------:R-:W-:Y:S05]  /*1550*/  BRA `(.L_x_21) ;  /* 0x0000000000047947 */ /* 0x000fea0003800000 */
.L_x_20:
[----:B------:R-:W-:Y:S06]  /*1560*/  BAR.SYNC.DEFER_BLOCKING 0x0 ;  /* 0x0000000000007b1d */ /* 0x000fec0000010000 */
.L_x_21:
[----:B------:R-:W-:Y:S05]  /*1570*/  BRA.U UP2, `(.L_x_22) ;  /* 0x0000001102dc7547 */ /* 0x000fea000b800000 */
[----:B------:R-:W1:Y:S01]  /*1580*/  LDCU UR4, c[0x0][0x38c] ;  /* 0x00007180ff0477ac */ /* 0x000e620008000800 */
[----:B------:R-:W2:Y:S01]  /*1590*/  LDC R9, c[0x0][0x370] ;  /* 0x0000dc00ff097b82 */ /* 0x000ea20000000800 */
[C---:B------:R-:W-:Y:S01]  /*15a0*/  IMAD.SHL.U32 R17, R11.reuse, 0x20, RZ ;  /* 0x000000200b117824 */ /* 0x040fe200078e00ff */
[----:B------:R-:W-:Y:S01]  /*15b0*/  PLOP3.LUT P1, PT, PT, PT, UP5, 0x80, 0x8 ;  /* 0x000000000008781c */ /* 0x000fe20003f2f058 */
[----:B------:R-:W-:Y:S01]  /*15c0*/  HFMA2 R15, -RZ, RZ, 0, 5.9604644775390625e-08 ;  /* 0x00000001ff0f7431 */ /* 0x000fe200000001ff */
[----:B------:R-:W-:Y:S01]  /*15d0*/  UISETP.NE.AND UP1, UPT, UR10, URZ, UPT ;  /* 0x000000ff0a00728c */ /* 0x000fe2000bf25270 */
[----:B------:R-:W-:Y:S01]  /*15e0*/  HFMA2 R12, -RZ, RZ, 0, 0 ;  /* 0x00000000ff0c7431 */ /* 0x000fe200000001ff */
[----:B------:R-:W-:Y:S01]  /*15f0*/  ISETP.NE.AND P4, PT, R10, RZ, P5 ;  /* 0x000000ff0a00720c */ /* 0x000fe20002f85270 */
[----:B------:R-:W-:Y:S01]  /*1600*/  IMAD.SHL.U32 R16, R11, 0x40, RZ ;  /* 0x000000400b107824 */ /* 0x000fe200078e00ff */
[----:B------:R-:W3:Y:S01]  /*1610*/  LDC R0, c[0x0][0x374] ;  /* 0x0000dd00ff007b82 */ /* 0x000ee20000000800 */
[----:B------:R-:W-:Y:S01]  /*1620*/  PLOP3.LUT P1, PT, P1, PT, PT, 0x8, 0x80 ;  /* 0x000000000080781c */ /* 0x000fe20000f2e170 */
[----:B------:R-:W-:Y:S01]  /*1630*/  IMAD.MOV.U32 R14, RZ, RZ, RZ ;  /* 0x000000ffff0e7224 */ /* 0x000fe200078e00ff */
[----:B------:R-:W-:Y:S01]  /*1640*/  MOV R8, 0x1 ;  /* 0x0000000100087802 */ /* 0x000fe20000000f00 */
[----:B------:R-:W-:Y:S01]  /*1650*/  IMAD.MOV.U32 R10, RZ, RZ, RZ ;  /* 0x000000ffff0a7224 */ /* 0x000fe200078e00ff */
[----:B------:R-:W-:Y:S01]  /*1660*/  LOP3.LUT R17, R17, 0x20, RZ, 0xc0, !PT ;  /* 0x0000002011117812 */ /* 0x000fe200078ec0ff */
[----:B------:R-:W4:Y:S01]  /*1670*/  LDCU.64 UR14, c[0x0][0x348] ;  /* 0x00006900ff0e77ac */ /* 0x000f220008000a00 */
[----:B-1----:R-:W-:-:S02]  /*1680*/  UIADD3 UR5, UPT, UPT, UR4, 0x1f, URZ ;  /* 0x0000001f04057890 */ /* 0x002fc4000fffe0ff */
[----:B------:R-:W-:Y:S02]  /*1690*/  USEL UR22, UR6, 0x2, UP1 ;  /* 0x0000000206167887 */ /* 0x000fe40008800000 */
[----:B------:R-:W-:Y:S01]  /*16a0*/  USHF.R.S32.HI UR7, URZ, 0x1f, UR5 ;  /* 0x0000001fff077899 */ /* 0x000fe20008011405 */
[----:B------:R-:W-:-:S03]  /*16b0*/  UMOV UR23, URZ ;  /* 0x000000ff00177c82 */ /* 0x000fc60008000000 */
[----:B------:R-:W-:Y:S02]  /*16c0*/  ULEA.HI UR7, UR7, UR5, URZ, 0x5 ;  /* 0x0000000507077291 */ /* 0x000fe4000f8f28ff */
[----:B------:R-:W-:Y:S02]  /*16d0*/  UIADD3 UR5, UPT, UPT, UR4, -0x1, URZ ;  /* 0xffffffff04057890 */ /* 0x000fe4000fffe0ff */
[----:B------:R-:W-:Y:S02]  /*16e0*/  USHF.R.S32.HI UR7, URZ, 0x5, UR7 ;  /* 0x00000005ff077899 */ /* 0x000fe40008011407 */
[----:B------:R-:W-:Y:S02]  /*16f0*/  UISETP.GE.U32.AND UP2, UPT, UR5, -0x3f, UPT ;  /* 0xffffffc10500788c */ /* 0x000fe4000bf46070 */
[----:B------:R-:W-:Y:S02]  /*1700*/  UISETP.LT.U32.AND UP0, UPT, UR7, 0x5, UPT ;  /* 0x000000050700788c */ /* 0x000fe4000bf01070 */
[----:B------:R-:W-:-:S02]  /*1710*/  UIADD3 UR4, UPT, UPT, UR4, 0x3e, URZ ;  /* 0x0000003e04047890 */ /* 0x000fc4000fffe0ff */
[----:B------:R-:W-:-:S04]  /*1720*/  USEL UR5, UR7, 0x5, UP0 ;  /* 0x0000000507057887 */ /* 0x000fc80008000000 */
[----:B------:R-:W-:Y:S02]  /*1730*/  UIADD3 UR21, UPT, UPT, UR5, -0x1, URZ ;  /* 0xffffffff05157890 */ /* 0x000fe4000fffe0ff */
[----:B------:R-:W-:Y:S02]  /*1740*/  @UP2 UIADD3 UR21, UPT, UPT, UR5, URZ, URZ ;  /* 0x000000ff05152290 */ /* 0x000fe4000fffe0ff */
[----:B------:R-:W-:Y:S02]  /*1750*/  UIADD3 UR24, UPT, UPT, UR7, -UR5, URZ ;  /* 0x8000000507187290 */ /* 0x000fe4000fffe0ff */
[----:B------:R-:W-:Y:S02]  /*1760*/  UIADD3 UR13, UPT, UPT, UR21, 0x1, URZ ;  /* 0x00000001150d7890 */ /* 0x000fe4000fffe0ff */
[----:B--2-4-:R-:W-:-:S12]  /*1770*/  UIADD3 UR21, UPT, UPT, -UR21, URZ, URZ ;  /* 0x000000ff15157290 */ /* 0x014fd8000fffe1ff */
.L_x_42:
[----:B------:R-:W-:Y:S01]  /*1780*/  UISETP.NE.AND UP0, UPT, UR37, URZ, UPT ;  /* 0x000000ff2500728c */ /* 0x000fe2000bf05270 */
[----:B------:R-:W1:Y:S08]  /*1790*/  S2UR UR37, SR_CgaCtaId ;  /* 0x00000000002579c3 */ /* 0x000e700000008800 */
[----:B------:R-:W-:Y:S05]  /*17a0*/  BRA.U UP0, `(.L_x_23) ;  /* 0x0000000100347547 */ /* 0x000fea000b800000 */
[----:B------:R-:W2:Y:S01]  /*17b0*/  S2R R2, SR_CgaCtaId ;  /* 0x0000000000027919 */ /* 0x000ea20000008800 */
[----:B------:R-:W-:-:S04]  /*17c0*/  MOV R3, 0x400 ;  /* 0x0000040000037802 */ /* 0x000fc80000000f00 */
[----:B--2---:R-:W-:Y:S02]  /*17d0*/  LEA R3, R2, R3, 0x18 ;  /* 0x0000000302037211 */ /* 0x004fe400078ec0ff */
[----:B------:R-:W-:-:S03]  /*17e0*/  SHF.L.U32 R2, R8, 0x1f, RZ ;  /* 0x0000001f08027819 */ /* 0x000fc600000006ff */
[----:B------:R-:W-:-:S04]  /*17f0*/  IMAD R3, R10, 0x8, R3 ;  /* 0x000000080a037824 */ /* 0x000fc800078e0203 */
[----:B------:R-:W2:Y:S02]  /*1800*/  SYNCS.PHASECHK.TRANS64.TRYWAIT P0, [R3+URZ+0x100], R2 ;  /* 0x00010002030075a7 */ /* 0x000ea400080011ff */
[----:B--2---:R-:W-:Y:S05]  /*1810*/  @!P0 BRA `(.L_x_24) ;  /* 0x0000005c00708947 */ /* 0x004fea0003800000 */
.L_x_134:
[----:B------:R-:W-:Y:S01]  /*1820*/  VIADD R10, R10, 0x1 ;  /* 0x000000010a0a7836 */ /* 0x000fe20000000000 */
[----:B------:R2:W-:Y:S04]  /*1830*/  SYNCS.ARRIVE.TRANS64.A1T0 RZ, [R3+URZ+0xf0], RZ ;  /* 0x0000f0ff03ff79a7 */ /* 0x0005e800081000ff */
[----:B------:R-:W-:-:S04]  /*1840*/  ISETP.NE.AND P0, PT, R10, 0x2, PT ;  /* 0x000000020a00780c */ /* 0x000fc80003f05270 */
[----:B------:R-:W-:Y:S02]  /*1850*/  SEL R10, R10, RZ, P0 ;  /* 0x000000ff0a0a7207 */ /* 0x000fe40000000000 */
[----:B--2---:R-:W-:-:S04]  /*1860*/  SEL R3, RZ, 0x1, P0 ;  /* 0x00000001ff037807 */ /* 0x004fc80000000000 */
[----:B------:R-:W-:-:S07]  /*1870*/  LOP3.LUT R8, R8, R3, RZ, 0x3c, !PT ;  /* 0x0000000308087212 */ /* 0x000fce00078e3cff */
.L_x_23:
[----:B------:R-:W-:Y:S01]  /*1880*/  UMOV UR6, 0x400 ;  /* 0x0000040000067882 */ /* 0x000fe20000000000 */
[----:B------:R-:W-:Y:S01]  /*1890*/  LEA.HI R3, R21, R21, RZ, 0x1 ;  /* 0x0000001515037211 */ /* 0x000fe200078f08ff */
[----:B-1----:R-:W-:Y:S01]  /*18a0*/  ULEA UR6, UR37, UR6, 0x18 ;  /* 0x0000000625067291 */ /* 0x002fe2000f8ec0ff */
[----:B------:R-:W-:Y:S01]  /*18b0*/  SHF.L.U32 R2, R15, 0x1f, RZ ;  /* 0x0000001f0f027819 */ /* 0x000fe200000006ff */
[----:B------:R-:W-:Y:S01]  /*18c0*/  UISETP.GE.U32.AND UP0, UPT, UR4, 0x3f, UPT ;  /* 0x0000003f0400788c */ /* 0x000fe2000bf06070 */
[----:B------:R-:W-:Y:S01]  /*18d0*/  R2UR UR35, R16 ;  /* 0x00000000102372ca */ /* 0x000fe200000e0000 */
[----:B------:R-:W-:Y:S01]  /*18e0*/  ULEA UR8, UR23, UR6, 0x3 ;  /* 0x0000000617087291 */ /* 0x000fe2000f8e18ff */
[----:B------:R-:W-:Y:S01]  /*18f0*/  IMAD.SHL.U32 R3, R3, 0x40, RZ ;  /* 0x0000004003037824 */ /* 0x000fe200078e00ff */
[----:B------:R-:W-:Y:S01]  /*1900*/  R2UR UR11, R17 ;  /* 0x00000000110b72ca */ /* 0x000fe200000e0000 */
[----:B------:R-:W-:-:S03]  /*1910*/  UMOV UR25, URZ ;  /* 0x000000ff00197c82 */ /* 0x000fc60008000000 */
[----:B------:R-:W-:-:S03]  /*1920*/  LOP3.LUT R3, R3, 0xffffff80, RZ, 0xc0, !PT ;  /* 0xffffff8003037812 */ /* 0x000fc600078ec0ff */
[----:B------:R1:W2:Y:S01]  /*1930*/  SYNCS.PHASECHK.TRANS64.TRYWAIT P0, [UR8+0x28], R2 ;  /* 0x00002802ff0075a7 */ /* 0x0002a20008001108 */
[----:B------:R-:W-:Y:S02]  /*1940*/  R2UR UR9, R3 ;  /* 0x00000000030972ca */ /* 0x000fe400000e0000 */
[----:B------:R-:W-:-:S11]  /*1950*/  R2UR UR8, R20 ;  /* 0x00000000140872ca */ /* 0x000fd600000e0000 */
[----:B------:R-:W-:Y:S02]  /*1960*/  ULOP3.LUT UR35, UR9, 0x40, UR35, 0xf8, !UPT ;  /* 0x0000004009237892 */ /* 0x000fe4000f8ef823 */
[----:B------:R-:W-:Y:S01]  /*1970*/  ULEA UR11, UR8, UR11, 0x6 ;  /* 0x0000000b080b7291 */ /* 0x000fe2000f8e30ff */
[----:B------:R-:W-:Y:S11]  /*1980*/  BRA.U !UP0, `(.L_x_25) ;  /* 0x0000000108c07547 */ /* 0x000ff6000b800000 */
[----:B------:R-:W-:Y:S01]  /*1990*/  UMOV UR16, UR21 ;  /* 0x0000001500107c82 */ /* 0x000fe20008000000 */
[----:B------:R-:W-:Y:S01]  /*19a0*/  UMOV UR17, UR23 ;  /* 0x0000001700117c82 */ /* 0x000fe20008000000 */
[----:B------:R-:W-:-:S05]  /*19b0*/  UMOV UR34, URZ ;  /* 0x000000ff00227c82 */ /* 0x000fca0008000000 */
.L_x_31:
[----:B------:R-:W-:Y:S01]  /*19c0*/  ULEA UR33, UR17, UR6, 0x3 ;  /* 0x0000000611217291 */ /* 0x000fe2000f8e18ff */
[----:B------:R-:W-:Y:S01]  /*19d0*/  @P5 MOV R3, 0x3000 ;  /* 0x0000300000035802 */ /* 0x000fe20000000f00 */
[----:B-12-4-:R-:W-:Y:S10]  /*19e0*/  @P0 BRA `(.L_x_26) ;  /* 0x00000000000c0947 */ /* 0x016ff40003800000 */
[----:B------:R-:W-:-:S04]  /*19f0*/  SHF.L.U32 R5, R15, 0x1f, RZ ;  /* 0x0000001f0f057819 */ /* 0x000fc800000006ff */
[----:B------:R-:W2:Y:S02]  /*1a00*/  SYNCS.PHASECHK.TRANS64.TRYWAIT P0, [UR33+0x28], R5 ;  /* 0x00002805ff0075a7 */ /* 0x000ea40008001121 */
[----:B--2---:R-:W-:Y:S05]  /*1a10*/  @!P0 BRA `(.L_x_27) ;  /* 0x0000005c00048947 */ /* 0x004fea0003800000 */
.L_x_26:
[----:B------:R2:W-:Y:S01]  /*1a20*/  @P5 SYNCS.ARRIVE.TRANS64 RZ, [UR33], R3 ;  /* 0x00000003ffff59a7 */ /* 0x0005e20008000021 */
[----:B------:R-:W-:Y:S02]  /*1a30*/  ULOP3.LUT UR8, UR22, 0x2, URZ, 0xfc, !UPT ;  /* 0x0000000216087892 */ /* 0x000fe4000f8efcff */
[----:B------:R-:W-:Y:S02]  /*1a40*/  UIADD3 UR16, UPT, UPT, UR16, 0x1, URZ ;  /* 0x0000000110107890 */ /* 0x000fe4000fffe0ff */
[----:B------:R-:W-:Y:S02]  /*1a50*/  UISETP.NE.AND UP0, UPT, UR8, 0x2, UPT ;  /* 0x000000020800788c */ /* 0x000fe4000bf05270 */
[----:B------:R-:W-:-:S07]  /*1a60*/  UISETP.NE.AND UP2, UPT, UR16, 0x1, UPT ;  /* 0x000000011000788c */ /* 0x000fce000bf45270 */
[----:B------:R-:W-:Y:S05]  /*1a70*/  BRA.U UP0, `(.L_x_28) ;  /* 0x0000000100047547 */ /* 0x000fea000b800000 */
[----:B------:R-:W-:Y:S05]  /*1a80*/  BPT.TRAP 0x1 ;  /* 0x000000040000795c */ /* 0x000fea0000300000 */
.L_x_28:
[----:B------:R-:W-:Y:S04]  /*1a90*/  BSSY.RECONVERGENT B0, `(.L_x_29) ;  /* 0x0000003000007945 */ /* 0x000fe80003800200 */
[----:B------:R-:W-:Y:S05]  /*1aa0*/  @!P4 BRA `(.L_x_30) ;  /* 0x000000000004c947 */ /* 0x000fea0003800000 */
[----:B------:R-:W-:Y:S05]  /*1ab0*/  BPT.TRAP 0x1 ;  /* 0x000000040000795c */ /* 0x000fea0000300000 */
.L_x_30:
[----:B------:R-:W-:Y:S05]  /*1ac0*/  BSYNC.RECONVERGENT B0 ;  /* 0x0000000000007941 */ /* 0x000fea0003800200 */
.L_x_29:
[----:B------:R-:W-:Y:S02]  /*1ad0*/  UIADD3 UR23, UPT, UPT, UR17, 0x1, URZ ;  /* 0x0000000111177890 */ /* 0x000fe4000fffe0ff */
[----:B------:R-:W-:Y:S02]  /*1ae0*/  ULEA UR32, UR17, UR6, 0xc ;  /* 0x0000000611207291 */ /* 0x000fe4000f8e60ff */
[----:B------:R-:W-:Y:S02]  /*1af0*/  UISETP.NE.AND UP0, UPT, UR23, 0x5, UPT ;  /* 0x000000051700788c */ /* 0x000fe4000bf05270 */
[----:B------:R-:W-:Y:S02]  /*1b00*/  UIADD3 UR28, UP1, UPT, UR14, 0x80, URZ ;  /* 0x000000800e1c7890 */ /* 0x000fe4000ff3e0ff */
[----:B------:R-:W-:Y:S02]  /*1b10*/  USEL UR9, URZ, 0x1, UP0 ;  /* 0x00000001ff097887 */ /* 0x000fe40008000000 */
[----:B------:R-:W-:-:S02]  /*1b20*/  USEL UR23, UR23, URZ, UP0 ;  /* 0x000000ff17177287 */ /* 0x000fc40008000000 */
[----:B------:R-:W-:Y:S02]  /*1b30*/  UIADD3 UR26, UP0, UPT, UR14, 0x180, URZ ;  /* 0x000001800e1a7890 */ /* 0x000fe4000ff1e0ff */
[----:B------:R-:W-:Y:S01]  /*1b40*/  ULEA UR8, UR23, UR6, 0x3 ;  /* 0x0000000617087291 */ /* 0x000fe2000f8e18ff */
[----:B------:R-:W-:Y:S01]  /*1b50*/  LOP3.LUT R15, R15, UR9, RZ, 0x3c, !PT ;  /* 0x000000090f0f7c12 */ /* 0x000fe2000f8e3cff */
[----:B------:R-:W-:Y:S02]  /*1b60*/  ULOP3.LUT UR33, UR33, 0xfefffff8, URZ, 0xc0, !UPT ;  /* 0xfefffff821217892 */ /* 0x000fe4000f8ec0ff */
[----:B------:R-:W-:Y:S01]  /*1b70*/  UIADD3.X UR29, UPT, UPT, URZ, UR15, URZ, UP1, !UPT ;  /* 0x0000000fff1d7290 */ /* 0x000fe20008ffe4ff */
[----:B-1----:R-:W-:Y:S01]  /*1b80*/  SHF.L.U32 R2, R15, 0x1f, RZ ;  /* 0x0000001f0f027819 */ /* 0x002fe200000006ff */
[----:B------:R-:W-:Y:S02]  /*1b90*/  UIADD3 UR32, UPT, UPT, UR32, 0x3300, URZ ;  /* 0x0000330020207890 */ /* 0x000fe4000fffe0ff */
[----:B------:R-:W-:Y:S01]  /*1ba0*/  UIADD3.X UR27, UPT, UPT, URZ, UR15, URZ, UP0, !UPT ;  /* 0x0000000fff1b7290 */ /* 0x000fe200087fe4ff */
[----:B------:R4:W1:Y:S01]  /*1bb0*/  SYNCS.PHASECHK.TRANS64.TRYWAIT P0, [UR8+0x28], R2 ;  /* 0x00002802ff0075a7 */ /* 0x0008620008001108 */
[----:B------:R-:W-:Y:S01]  /*1bc0*/  ULEA UR8, UR17, UR6, 0xb ;  /* 0x0000000611087291 */ /* 0x000fe2000f8e58ff */
[----:B------:R-:W-:Y:S01]  /*1bd0*/  UMOV UR18, 0x0 ;  /* 0x0000000000127882 */ /* 0x000fe20000000000 */
[----:B------:R-:W-:-:S02]  /*1be0*/  UMOV UR19, 0x10000000 ;  /* 0x1000000000137882 */ /* 0x000fc40000000000 */
[----:B------:R-:W-:Y:S01]  /*1bf0*/  UIADD3 UR8, UPT, UPT, UR8, 0x8300, URZ ;  /* 0x0000830008087890 */ /* 0x000fe2000fffe0ff */
[----:B------:R2:W-:Y:S01]  /*1c00*/  UTMALDG.3D.2CTA [UR32], [UR28], desc[UR18] ;  /* 0x000012201c0075b4 */ /* 0x0005e20008211000 */
[----:B------:R-:W-:Y:S01]  /*1c10*/  UMOV UR10, UR34 ;  /* 0x00000022000a7c82 */ /* 0x000fe20008000000 */
[----:B------:R-:W-:Y:S01]  /*1c20*/  UMOV UR12, UR36 ;  /* 0x00000024000c7c82 */ /* 0x000fe20008000000 */
[----:B------:R-:W-:Y:S01]  /*1c30*/  UMOV UR9, UR33 ;  /* 0x0000002100097c82 */ /* 0x000fe20008000000 */
[----:B------:R-:W-:Y:S01]  /*1c40*/  UMOV UR25, UR13 ;  /* 0x0000000d00197c82 */ /* 0x000fe20008000000 */
[----:B------:R-:W-:-:S03]  /*1c50*/  UMOV UR17, UR23 ;  /* 0x0000001700117c82 */ /* 0x000fc60008000000 */
[----:B------:R4:W-:Y:S01]  /*1c60*/  UTMALDG.3D.2CTA [UR8], [UR26], desc[UR18] ;  /* 0x000012081a0075b4 */ /* 0x0009e20008211000 */
[----:B--2---:R-:W-:Y:S01]  /*1c70*/  UIADD3 UR34, UPT, UPT, UR34, 0x20, URZ ;  /* 0x0000002022227890 */ /* 0x004fe2000fffe0ff */
[----:B------:R-:W-:Y:S11]  /*1c80*/  BRA.U UP2, `(.L_x_31) ;  /* 0xfffffffd024c7547 */ /* 0x000ff6000b83ffff */
.L_x_25:
[----:B----4-:R-:W-:Y:S01]  /*1c90*/  ULEA UR8, UR23, UR6, 0x3 ;  /* 0x0000000617087291 */ /* 0x010fe2000f8e18ff */
[----:B-1----:R-:W-:Y:S01]  /*1ca0*/  SHF.L.U32 R2, R15, 0x1f, RZ ;  /* 0x0000001f0f027819 */ /* 0x002fe200000006ff */
[----:B------:R-:W-:Y:S01]  /*1cb0*/  @!P1 SYNCS.ARRIVE.TRANS64.A1T0 RZ, [UR6+0x88], RZ ;  /* 0x000088ffffff99a7 */ /* 0x000fe20008100006 */
[----:B------:R-:W-:-:S06]  /*1cc0*/  UISETP.GT.AND UP0, UPT, UR7, UR5, UPT ;  /* 0x000000050700728c */ /* 0x000fcc000bf04270 */
[----:B--2---:R1:W2:Y:S03]  /*1cd0*/  SYNCS.PHASECHK.TRANS64.TRYWAIT P0, [UR8+0x28], R2 ;  /* 0x00002802ff0075a7 */ /* 0x0042a60008001108 */
[----:B------:R-:W-:Y:S05]  /*1ce0*/  BRA.U !UP0, `(.L_x_32) ;  /* 0x0000000108c07547 */ /* 0x000fea000b800000 */
[----:B------:R-:W-:Y:S01]  /*1cf0*/  UIADD3 UR26, UPT, UPT, UR24, UR25, URZ ;  /* 0x00000019181a7290 */ /* 0x000fe2000fffe0ff */
[----:B------:R-:W-:-:S11]  /*1d00*/  UMOV UR27, UR23 ;  /* 0x00000017001b7c82 */ /* 0x000fd60008000000 */
.L_x_38:
[----:B------:R-:W-:Y:S01]  /*1d10*/  ULEA UR17, UR27, UR6, 0x3 ;  /* 0x000000061b117291 */ /* 0x000fe2000f8e18ff */
[----:B--2---:R-:W-:Y:S01]  /*1d20*/  @P5 MOV R3, 0x3000 ;  /* 0x0000300000035802 */ /* 0x004fe20000000f00 */
[----:B-12---:R-:W-:Y:S10]  /*1d30*/  @P0 BRA `(.L_x_33) ;  /* 0x00000000000c0947 */ /* 0x006ff40003800000 */
[----:B------:R-:W-:-:S04]  /*1d40*/  SHF.L.U32 R5, R15, 0x1f, RZ ;  /* 0x0000001f0f057819 */ /* 0x000fc800000006ff */
[----:B------:R-:W2:Y:S02]  /*1d50*/  SYNCS.PHASECHK.TRANS64.TRYWAIT P0, [UR17+0x28], R5 ;  /* 0x00002805ff0075a7 */ /* 0x000ea40008001111 */
[----:B--2---:R-:W-:Y:S05]  /*1d60*/  @!P0 BRA `(.L_x_34) ;  /* 0x0000005800488947 */ /* 0x004fea0003800000 */
.L_x_33:
[----:B------:R2:W-:Y:S01]  /*1d70*/  @P5 SYNCS.ARRIVE.TRANS64 RZ, [UR17], R3 ;  /* 0x00000003ffff59a7 */ /* 0x0005e20008000011 */
[----:B------:R-:W-:-:S04]  /*1d80*/  ULOP3.LUT UR8, UR22, 0x2, URZ, 0xfc, !UPT ;  /* 0x0000000216087892 */ /* 0x000fc8000f8efcff */
[----:B------:R-:W-:-:S09]  /*1d90*/  UISETP.NE.AND UP0, UPT, UR8, 0x2, UPT ;  /* 0x000000020800788c */ /* 0x000fd2000bf05270 */
[----:B------:R-:W-:Y:S05]  /*1da0*/  BRA.U UP0, `(.L_x_35) ;  /* 0x0000000100047547 */ /* 0x000fea000b800000 */
[----:B------:R-:W-:Y:S05]  /*1db0*/  BPT.TRAP 0x1 ;  /* 0x000000040000795c */ /* 0x000fea0000300000 */
.L_x_35:
[----:B------:R-:W-:Y:S04]  /*1dc0*/  BSSY.RECONVERGENT B0, `(.L_x_36) ;  /* 0x0000003000007945 */ /* 0x000fe80003800200 */
[----:B------:R-:W-:Y:S05]  /*1dd0*/  @!P4 BRA `(.L_x_37) ;  /* 0x000000000004c947 */ /* 0x000fea0003800000 */
[----:B------:R-:W-:Y:S05]  /*1de0*/  BPT.TRAP 0x1 ;  /* 0x000000040000795c */ /* 0x000fea0000300000 */
.L_x_37:
[----:B------:R-:W-:Y:S05]  /*1df0*/  BSYNC.RECONVERGENT B0 ;  /* 0x0000000000007941 */ /* 0x000fea0003800200 */
.L_x_36:
        /* <DEDUP_REMOVED lines=9> */
[----:B------:R-:W-:Y:S02]  /*1e90*/  USHF.L.U32 UR18, UR25, 0x5, URZ ;  /* 0x0000000519127899 */ /* 0x000fe400080006ff */
[----:B------:R-:W-:Y:S01]  /*1ea0*/  ULOP3.LUT UR17, UR17, 0xfefffff8, URZ, 0xc0, !UPT ;  /* 0xfefffff811117892 */ /* 0x000fe2000f8ec0ff */
[----:B-1----:R-:W-:Y:S01]  /*1eb0*/  SHF.L.U32 R2, R15, 0x1f, RZ ;  /* 0x0000001f0f027819 */ /* 0x002fe200000006ff */
[----:B------:R-:W-:Y:S02]  /*1ec0*/  UIADD3 UR16, UPT, UPT, UR16, 0x3300, URZ ;  /* 0x0000330010107890 */ /* 0x000fe4000fffe0ff */
[----:B------:R-:W-:Y:S01]  /*1ed0*/  UIADD3.X UR33, UPT, UPT, URZ, UR15, URZ, UP1, !UPT ;  /* 0x0000000fff217290 */ /* 0x000fe20008ffe4ff */
[----:B------:R4:W1:Y:S01]  /*1ee0*/  SYNCS.PHASECHK.TRANS64.TRYWAIT P0, [UR8+0x28], R2 ;  /* 0x00002802ff0075a7 */ /* 0x0008620008001108 */
[----:B------:R-:W-:-:S02]  /*1ef0*/  ULEA UR8, UR27, UR6, 0xb ;  /* 0x000000061b087291 */ /* 0x000fc4000f8e58ff */
[----:B------:R-:W-:Y:S02]  /*1f00*/  UIADD3.X UR31, UPT, UPT, URZ, UR15, URZ, UP0, !UPT ;  /* 0x0000000fff1f7290 */ /* 0x000fe400087fe4ff */
[----:B------:R-:W-:Y:S01]  /*1f10*/  UIADD3 UR8, UPT, UPT, UR8, 0x8300, URZ ;  /* 0x0000830008087890 */ /* 0x000fe2000fffe0ff */
[----:B------:R-:W-:Y:S01]  /*1f20*/  UMOV UR28, 0x0 ;  /* 0x00000000001c7882 */ /* 0x000fe20000000000 */
[----:B------:R-:W-:Y:S01]  /*1f30*/  UMOV UR29, 0x10000000 ;  /* 0x10000000001d7882 */ /* 0x000fe20000000000 */
[----:B------:R-:W-:Y:S01]  /*1f40*/  UMOV UR19, UR35 ;  /* 0x0000002300137c82 */ /* 0x000fe20008000000 */
[----:B------:R-:W-:Y:S01]  /*1f50*/  UMOV UR20, UR36 ;  /* 0x0000002400147c82 */ /* 0x000fe20008000000 */
[----:B------:R-:W-:Y:S01]  /*1f60*/  UMOV UR12, UR36 ;  /* 0x00000024000c7c82 */ /* 0x000fe20008000000 */
[----:B------:R-:W-:Y:S01]  /*1f70*/  UMOV UR9, UR17 ;  /* 0x0000001100097c82 */ /* 0x000fe20008000000 */
[----:B------:R-:W-:Y:S01]  /*1f80*/  UMOV UR10, UR18 ;  /* 0x00000012000a7c82 */ /* 0x000fe20008000000 */
[----:B------:R4:W-:Y:S01]  /*1f90*/  UTMALDG.3D.2CTA [UR16], [UR32], desc[UR28] ;  /* 0x00001c10200075b4 */ /* 0x0009e20008211000 */
[----:B------:R-:W-:Y:S01]  /*1fa0*/  UIADD3 UR25, UPT, UPT, UR25, 0x1, URZ ;  /* 0x0000000119197890 */ /* 0x000fe2000fffe0ff */
[----:B------:R-:W-:-:S03]  /*1fb0*/  UMOV UR27, UR23 ;  /* 0x00000017001b7c82 */ /* 0x000fc60008000000 */
[----:B------:R-:W-:Y:S01]  /*1fc0*/  UISETP.NE.AND UP0, UPT, UR25, UR26, UPT ;  /* 0x0000001a1900728c */ /* 0x000fe2000bf05270 */
[----:B------:R4:W-:Y:S08]  /*1fd0*/  UTMALDG.3D.2CTA [UR8], [UR30], desc[UR28] ;  /* 0x00001c081e0075b4 */ /* 0x0009f00008211000 */
[----:B----4-:R-:W-:Y:S05]  /*1fe0*/  BRA.U UP0, `(.L_x_38) ;  /* 0xfffffffd00487547 */ /* 0x010fea000b83ffff */
.L_x_32:
[----:B-1----:R-:W-:Y:S01]  /*1ff0*/  LEA R2, R14, UR6, 0x3 ;  /* 0x000000060e027c11 */ /* 0x002fe2000f8e18ff */
[----:B------:R-:W-:Y:S01]  /*2000*/  NOP ;  /* 0x0000000000007918 */ /* 0x000fe20000000000 */
[----:B--2---:R-:W-:Y:S02]  /*2010*/  SHF.L.U32 R3, R12, 0x1f, RZ ;  /* 0x0000001f0c037819 */ /* 0x004fe400000006ff */
[----:B------:R-:W-:Y:S02]  /*2020*/  LEA R4, R14, UR6, 0x4 ;  /* 0x000000060e047c11 */ /* 0x000fe4000f8e20ff */
[----:B------:R-:W1:Y:S02]  /*2030*/  SYNCS.PHASECHK.TRANS64.TRYWAIT P0, [R2+URZ+0x90], R3 ;  /* 0x00009003020075a7 */ /* 0x000e6400080011ff */
[----:B-1----:R-:W-:Y:S05]  /*2040*/  @!P0 BRA `(.L_x_39) ;  /* 0x0000005400a88947 */ /* 0x002fea0003800000 */
.L_x_137:
[----:B------:R-:W2:Y:S01]  /*2050*/  LDS.128 R4, [R4+0x120] ;  /* 0x0001200004047984 */ /* 0x000ea20000000c00 */
[----:B------:R-:W-:Y:S01]  /*2060*/  ISETP.GE.AND P0, PT, R26, 0x1, PT ;  /* 0x000000011a00780c */ /* 0x000fe20003f06270 */
[----:B-1----:R-:W-:Y:S01]  /*2070*/  VIADD R2, R2, 0xa0 ;  /* 0x000000a002027836 */ /* 0x002fe20000000000 */
[----:B------:R-:W-:Y:S01]  /*2080*/  @!PT LDS RZ, [RZ] ;  /* 0x00000000fffff984 */ /* 0x000fe20000000800 */
[----:B------:R-:W-:Y:S01]  /*2090*/  @!PT LDS RZ, [RZ] ;  /* 0x00000000fffff984 */ /* 0x000fe20000000800 */
[----:B------:R-:W-:Y:S01]  /*20a0*/  @!PT LDS RZ, [RZ] ;  /* 0x00000000fffff984 */ /* 0x000fe20000000800 */
[----:B------:R-:W-:Y:S01]  /*20b0*/  @!PT LDS RZ, [RZ] ;  /* 0x00000000fffff984 */ /* 0x000fe20000000800 */
[----:B------:R1:W-:Y:S06]  /*20c0*/  MEMBAR.ALL.CTA ;  /* 0x0000000000007992 */ /* 0x0003ec0000008000 */
[----:B-1----:R-:W1:Y:S01]  /*20d0*/  FENCE.VIEW.ASYNC.S ;  /* 0x00000000000073c6 */ /* 0x002e620000000000 */
[----:B------:R-:W-:-:S04]  /*20e0*/  PRMT R2, RZ, 0x654, R2 ;  /* 0x00000654ff027816 */ /* 0x000fc80000000002 */
[----:B-1----:R1:W-:Y:S01]  /*20f0*/  SYNCS.ARRIVE.TRANS64.RED.A1T0 RZ, [R2+URZ], RZ ;  /* 0x000000ff02ff79a7 */ /* 0x0023e200081004ff */
[----:B--2---:R-:W-:-:S13]  /*2100*/  LOP3.LUT P2, RZ, R6, 0x1, RZ, 0xc0, !PT ;  /* 0x0000000106ff7812 */ /* 0x004fda000784c0ff */
[----:B------:R-:W-:Y:S01]  /*2110*/  @P2 SHF.R.U32.HI R3, RZ, 0x10, R5 ;  /* 0x00000010ff032819 */ /* 0x000fe20000011605 */
[----:B------:R-:W-:Y:S01]  /*2120*/  VOTEU.ANY UP0, P2 ;  /* 0x0000000000ff7886 */ /* 0x000fe20001000100 */
[----:B------:R-:W-:Y:S02]  /*2130*/  @P2 MOV R13, R4 ;  /* 0x00000004000d2202 */ /* 0x000fe40000000f00 */
[----:B------:R-:W-:Y:S02]  /*2140*/  @P2 R2UR.BROADCAST UR8, R3 ;  /* 0x00000000030822ca */ /* 0x000fe400008e0000 */
[----:B------:R-:W-:-:S11]  /*2150*/  @P2 LOP3.LUT R11, R5, 0xffff, RZ, 0xc0, !PT ;  /* 0x0000ffff050b2812 */ /* 0x000fd600078ec0ff */
[----:B------:R-:W-:Y:S01]  /*2160*/  @UP0 UMOV UR36, UR8 ;  /* 0x0000000800240c82 */ /* 0x000fe20008000000 */
[----:B-1----:R-:W-:Y:S05]  /*2170*/  @!P0 BRA `(.L_x_40) ;  /* 0x0000000000b88947 */ /* 0x002fea0003800000 */
[----:B------:R-:W3:Y:S01]  /*2180*/  LDC.64 R4, c[0x0][0xb18] ;  /* 0x0002c600ff047b82 */ /* 0x000ee20000000a00 */
[----:B------:R-:W-:-:S07]  /*2190*/  ISETP.NE.AND P3, PT, R26, 0x1, PT ;  /* 0x000000011a00780c */ /* 0x000fce0003f65270 */
[----:B------:R-:W1:Y:S08]  /*21a0*/  LDC.64 R6, c[0x0][0xb10] ;  /* 0x0002c400ff067b82 */ /* 0x000e700000000a00 */
[----:B------:R-:W2:Y:S08]  /*21b0*/  LDC R18, c[0x0][0xb20] ;  /* 0x0002c800ff127b82 */ /* 0x000eb00000000800 */
[----:B------:R-:W4:Y:S01]  /*21c0*/  LDC R20, c[0x0][0xb0c] ;  /* 0x0002c300ff147b82 */ /* 0x000f220000000800 */
[----:B---3--:R-:W-:Y:S01]  /*21d0*/  IMAD.HI.U32 R19, R0, R5, RZ ;  /* 0x0000000500137227 */ /* 0x008fe200078e00ff */
[----:B------:R-:W-:-:S03]  /*21e0*/  ISETP.NE.AND P0, PT, R4, 0x1, PT ;  /* 0x000000010400780c */ /* 0x000fc60003f05270 */
[----:B------:R-:W-:-:S03]  /*21f0*/  IMAD.HI.U32 R5, R11, R5, RZ ;  /* 0x000000050b057227 */ /* 0x000fc600078e00ff */
[----:B------:R-:W3:Y:S01]  /*2200*/  LDC.64 R2, c[0x0][0xb28] ;  /* 0x0002ca00ff027b82 */ /* 0x000ee20000000a00 */
[----:B-1----:R-:W-:-:S04]  /*2210*/  IMAD.HI.U32 R22, R9, R6, RZ ;  /* 0x0000000609167227 */ /* 0x002fc800078e00ff */
[----:B------:R-:W-:Y:S01]  /*2220*/  IMAD.HI.U32 R24, R13, R6, RZ ;  /* 0x000000060d187227 */ /* 0x000fe200078e00ff */
[----:B------:R-:W-:Y:S02]  /*2230*/  SHF.R.U32.HI R22, RZ, R7, R22 ;  /* 0x00000007ff167219 */ /* 0x000fe40000011616 */
[-C--:B--2---:R-:W-:Y:S02]  /*2240*/  SHF.R.U32.HI R19, RZ, R18.reuse, R19 ;  /* 0x00000012ff137219 */ /* 0x084fe40000011613 */
[----:B------:R-:W-:Y:S02]  /*2250*/  SHF.R.U32.HI R18, RZ, R18, R5 ;  /* 0x00000012ff127219 */ /* 0x000fe40000011605 */
[----:B------:R-:W-:Y:S02]  /*2260*/  SEL R19, R0, R19, !P0 ;  /* 0x0000001300137207 */ /* 0x000fe40004000000 */
[----:B------:R-:W-:Y:S02]  /*2270*/  SHF.R.U32.HI R24, RZ, R7, R24 ;  /* 0x00000007ff187219 */ /* 0x000fe40000011618 */
[----:B----4-:R-:W-:-:S02]  /*2280*/  ISETP.NE.AND P1, PT, R20, 0x1, PT ;  /* 0x000000011400780c */ /* 0x010fc40003f25270 */
[----:B------:R-:W-:Y:S02]  /*2290*/  SEL R5, R11, R18, !P0 ;  /* 0x000000120b057207 */ /* 0x000fe40004000000 */
[----:B------:R-:W-:Y:S02]  /*22a0*/  SEL R21, R9, R22, !P1 ;  /* 0x0000001609157207 */ /* 0x000fe40004800000 */
[----:B------:R-:W-:Y:S01]  /*22b0*/  SEL R7, R13, R24, !P1 ;  /* 0x000000180d077207 */ /* 0x000fe20004800000 */
[----:B---3--:R-:W-:-:S04]  /*22c0*/  IMAD.HI.U32 R22, R19, R2, RZ ;  /* 0x0000000213167227 */ /* 0x008fc800078e00ff */
[----:B------:R-:W-:Y:S01]  /*22d0*/  IMAD.HI.U32 R6, R21, R2, RZ ;  /* 0x0000000215067227 */ /* 0x000fe200078e00ff */
[----:B------:R-:W-:-:S04]  /*22e0*/  @P3 SHF.R.U32.HI R19, RZ, R3, R22 ;  /* 0x00000003ff133219 */ /* 0x000fc80000011616 */
        /* <DEDUP_REMOVED lines=8> */
[----:B------:R-:W-:-:S04]  /*2370*/  @!P0 IMAD.HI.U32 R18, R7, R2, RZ ;  /* 0x0000000207128227 */ /* 0x000fc800078e00ff */
[----:B------:R-:W-:Y:S01]  /*2380*/  IMAD.MOV R2, RZ, RZ, -R6 ;  /* 0x000000ffff027224 */ /* 0x000fe200078e0a06 */
[----:B------:R-:W-:-:S03]  /*2390*/  @!P0 SHF.R.U32.HI R18, RZ, R3, R18 ;  /* 0x00000003ff128219 */ /* 0x000fc60000011612 */
[----:B------:R-:W-:Y:S01]  /*23a0*/  IMAD R2, R26, R2, R5 ;  /* 0x000000021a027224 */ /* 0x000fe200078e0205 */
[----:B------:R-:W-:Y:S02]  /*23b0*/  @!P0 SEL R3, R7, R18, !P3 ;  /* 0x0000001207038207 */ /* 0x000fe40005800000 */
[----:B------:R-:W-:-:S03]  /*23c0*/  IADD3 R18, PT, PT, -R5, RZ, RZ ;  /* 0x000000ff05127210 */ /* 0x000fc60007ffe1ff */
[--C-:B------:R-:W-:Y:S02]  /*23d0*/  @!P0 IMAD.IADD R6, R6, 0x1, -R3.reuse ;  /* 0x0000000106068824 */ /* 0x100fe400078e0a03 */
[----:B------:R-:W-:Y:S01]  /*23e0*/  @!P0 IMAD R3, R2, R21, R3 ;  /* 0x0000001502038224 */ /* 0x000fe200078e0203 */
[----:B------:R-:W-:Y:S01]  /*23f0*/  IADD3 R2, PT, PT, -R7, RZ, RZ ;  /* 0x000000ff07027210 */ /* 0x000fe20007ffe1ff */
[----:B------:R-:W-:Y:S02]  /*2400*/  @!P0 IMAD R5, R26, R6, R7 ;  /* 0x000000061a058224 */ /* 0x000fe400078e0207 */
[----:B------:R-:W-:Y:S02]  /*2410*/  IMAD R11, R4, R18, R11 ;  /* 0x00000012040b7224 */ /* 0x000fe400078e020b */
[----:B------:R-:W-:Y:S02]  /*2420*/  @!P0 IMAD.MOV.U32 R7, RZ, RZ, R3 ;  /* 0x000000ffff078224 */ /* 0x000fe400078e0003 */
[----:B------:R-:W-:-:S02]  /*2430*/  IMAD R2, R20, R2, R13 ;  /* 0x0000000214027224 */ /* 0x000fc400078e020d */
[----:B------:R-:W-:Y:S02]  /*2440*/  IMAD R11, R5, R4, R11 ;  /* 0x00000004050b7224 */ /* 0x000fe400078e020b */
[----:B------:R-:W-:Y:S02]  /*2450*/  IMAD R13, R7, R20, R2 ;  /* 0x00000014070d7224 */ /* 0x000fe400078e0202 */
.L_x_40:
[----:B------:R-:W1:Y:S02]  /*2460*/  LDCU UR8, c[0x0][0xb30] ;  /* 0x00016600ff0877ac */ /* 0x000e640008000800 */
[----:B-1----:R-:W-:-:S09]  /*2470*/  UISETP.NE.AND UP0, UPT, UR8, 0x1, UPT ;  /* 0x000000010800788c */ /* 0x002fd2000bf05270 */
[----:B------:R-:W-:Y:S05]  /*2480*/  BRA.U UP0, `(.L_x_41) ;  /* 0x0000000100407547 */ /* 0x000fea000b800000 */
[----:B------:R-:W1:Y:S08]  /*2490*/  LDC.64 R4, c[0x0][0xb10] ;  /* 0x0002c400ff047b82 */ /* 0x000e700000000a00 */
[----:B------:R-:W2:Y:S08]  /*24a0*/  LDC.64 R2, c[0x0][0xb18] ;  /* 0x0002c600ff027b82 */ /* 0x000eb00000000a00 */
[----:B------:R-:W4:Y:S08]  /*24b0*/  LDC R6, c[0x0][0xb20] ;  /* 0x0002c800ff067b82 */ /* 0x000f300000000800 */
[----:B------:R-:W3:Y:S01]  /*24c0*/  LDC R18, c[0x0][0xb0c] ;  /* 0x0002c300ff127b82 */ /* 0x000ee20000000800 */
[----:B-1----:R-:W-:-:S05]  /*24d0*/  IMAD.HI.U32 R4, R13, R4, RZ ;  /* 0x000000040d047227 */ /* 0x002fca00078e00ff */
[----:B------:R-:W-:Y:S01]  /*24e0*/  SHF.R.U32.HI R4, RZ, R5, R4 ;  /* 0x00000005ff047219 */ /* 0x000fe20000011604 */
[----:B--2---:R-:W-:Y:S01]  /*24f0*/  IMAD.HI.U32 R3, R11, R3, RZ ;  /* 0x000000030b037227 */ /* 0x004fe200078e00ff */
[----:B------:R-:W-:-:S04]  /*2500*/  ISETP.NE.AND P0, PT, R2, 0x1, PT ;  /* 0x000000010200780c */ /* 0x000fc80003f05270 */
[----:B----4-:R-:W-:-:S04]  /*2510*/  SHF.R.U32.HI R6, RZ, R6, R3 ;  /* 0x00000006ff067219 */ /* 0x010fc80000011603 */
[----:B------:R-:W-:Y:S02]  /*2520*/  SEL R3, R11, R6, !P0 ;  /* 0x000000060b037207 */ /* 0x000fe40004000000 */
[----:B---3--:R-:W-:-:S04]  /*2530*/  ISETP.NE.AND P1, PT, R18, 0x1, PT ;  /* 0x000000011200780c */ /* 0x008fc80003f25270 */
[----:B------:R-:W-:-:S05]  /*2540*/  SEL R4, R13, R4, !P1 ;  /* 0x000000040d047207 */ /* 0x000fca0004800000 */
[----:B------:R-:W-:Y:S02]  /*2550*/  IMAD.IADD R5, R3, 0x1, -R4 ;  /* 0x0000000103057824 */ /* 0x000fe400078e0a04 */
[----:B------:R-:W-:Y:S02]  /*2560*/  IMAD.IADD R3, R4, 0x1, -R3 ;  /* 0x0000000104037824 */ /* 0x000fe400078e0a03 */
[----:B------:R-:W-:Y:S02]  /*2570*/  IMAD R13, R5, R18, R13 ;  /* 0x00000012050d7224 */ /* 0x000fe400078e020d */
[----:B------:R-:W-:-:S07]  /*2580*/  IMAD R11, R3, R2, R11 ;  /* 0x00000002030b7224 */ /* 0x000fce00078e020b */
.L_x_41:
[----:B------:R-:W-:Y:S01]  /*2590*/  VIADD R14, R14, 0x1 ;  /* 0x000000010e0e7836 */ /* 0x000fe20000000000 */
[----:B------:R-:W-:Y:S01]  /*25a0*/  PLOP3.LUT P1, PT, PT, PT, PT, 0x80, 0x8 ;  /* 0x000000000008781c */ /* 0x000fe20003f2f070 */
[----:B------:R-:W-:Y:S02]  /*25b0*/  IMAD.IADD R21, R13, 0x1, R60 ;  /* 0x000000010d157824 */ /* 0x000fe400078e023c */
[----:B------:R-:W-:Y:S01]  /*25c0*/  IMAD.IADD R20, R11, 0x1, R58 ;  /* 0x000000010b147824 */ /* 0x000fe200078e023a */
[----:B------:R-:W-:-:S04]  /*25d0*/  ISETP.NE.AND P0, PT, R14, 0x2, PT ;  /* 0x000000020e00780c */ /* 0x000fc80003f05270 */
[----:B------:R-:W-:Y:S02]  /*25e0*/  SEL R3, RZ, 0x1, P0 ;  /* 0x00000001ff037807 */ /* 0x000fe40000000000 */
[----:B------:R-:W-:Y:S02]  /*25f0*/  SEL R14, R14, RZ, P0 ;  /* 0x000000ff0e0e7207 */ /* 0x000fe40000000000 */
[----:B------:R-:W-:Y:S01]  /*2600*/  LOP3.LUT R12, R12, R3, RZ, 0x3c, !PT ;  /* 0x000000030c0c7212 */ /* 0x000fe200078e3cff */
[----:B------:R-:W-:Y:S06]  /*2610*/  @P2 BRA `(.L_x_42) ;  /* 0xfffffff000582947 */ /* 0x000fec000383ffff */
[----:B------:R-:W-:Y:S01]  /*2620*/  UIADD3 UR6, UPT, UPT, UR6, 0x28, URZ ;  /* 0x0000002806067890 */ /* 0x000fe2000fffe0ff */
[----:B------:R-:W-:-:S03]  /*2630*/  SHF.L.U32 R3, R15, 0x1f, RZ ;  /* 0x0000001f0f037819 */ /* 0x000fc600000006ff */
[----:B------:R-:W-:-:S09]  /*2640*/  ULEA UR4, UR23, UR6, 0x3 ;  /* 0x0000000617047291 */ /* 0x000fd2000f8e18ff */
[----:B------:R-:W1:Y:S02]  /*2650*/  SYNCS.PHASECHK.TRANS64.TRYWAIT P0, [UR4], R3 ;  /* 0x00000003ff0075a7 */ /* 0x000e640008001104 */
[----:B-1----:R-:W-:Y:S05]  /*2660*/  @!P0 BRA `(.L_x_43) ;  /* 0x0000005000348947 */ /* 0x002fea0003800000 */
.L_x_139:
[----:B------:R-:W-:-:S04]  /*2670*/  UIADD3 UR5, UPT, UPT, UR23, 0x1, URZ ;  /* 0x0000000117057890 */ /* 0x000fc8000fffe0ff */
[----:B------:R-:W-:-:S04]  /*2680*/  UISETP.NE.AND UP0, UPT, UR5, 0x5, UPT ;  /* 0x000000050500788c */ /* 0x000fc8000bf05270 */
[----:B------:R-:W-:Y:S02]  /*2690*/  USEL UR7, URZ, 0x1, UP0 ;  /* 0x00000001ff077887 */ /* 0x000fe40008000000 */
[----:B------:R-:W-:-:S04]  /*26a0*/  USEL UR5, UR5, URZ, UP0 ;  /* 0x000000ff05057287 */ /* 0x000fc80008000000 */
[----:B------:R-:W-:Y:S01]  /*26b0*/  ULEA UR4, UR5, UR6, 0x3 ;  /* 0x0000000605047291 */ /* 0x000fe2000f8e18ff */
[----:B------:R-:W-:-:S04]  /*26c0*/  LOP3.LUT R2, R15, UR7, RZ, 0x3c, !PT ;  /* 0x000000070f027c12 */ /* 0x000fc8000f8e3cff */
[----:B-1----:R-:W-:-:S04]  /*26d0*/  SHF.L.U32 R3, R2, 0x1f, RZ ;  /* 0x0000001f02037819 */ /* 0x002fc800000006ff */
[----:B------:R-:W1:Y:S02]  /*26e0*/  SYNCS.PHASECHK.TRANS64.TRYWAIT P0, [UR4], R3 ;  /* 0x00000003ff0075a7 */ /* 0x000e640008001104 */
[----:B-1----:R-:W-:Y:S05]  /*26f0*/  @!P0 BRA `(.L_x_44) ;  /* 0x0000005000288947 */ /* 0x002fea0003800000 */
.L_x_141:
        /* <DEDUP_REMOVED lines=9> */
.L_x_143:
        /* <DEDUP_REMOVED lines=9> */
.L_x_145:
[----:B------:R-:W-:-:S04]  /*2820*/  UIADD3 UR5, UPT, UPT, UR5, 0x1, URZ ;  /* 0x0000000105057890 */ /* 0x000fc8000fffe0ff */
[----:B------:R-:W-:-:S04]  /*2830*/  UISETP.NE.AND UP0, UPT, UR5, 0x5, UPT ;  /* 0x000000050500788c */ /* 0x000fc8000bf05270 */
[----:B------:R-:W-:Y:S02]  /*2840*/  USEL UR4, URZ, 0x1, UP0 ;  /* 0x00000001ff047887 */ /* 0x000fe40008000000 */
[----:B------:R-:W-:-:S04]  /*2850*/  USEL UR5, UR5, URZ, UP0 ;  /* 0x000000ff05057287 */ /* 0x000fc80008000000 */
[----:B------:R-:W-:Y:S01]  /*2860*/  ULEA UR5, UR5, UR6, 0x3 ;  /* 0x0000000605057291 */ /* 0x000fe2000f8e18ff */
[----:B-1----:R-:W-:-:S04]  /*2870*/  LOP3.LUT R3, R2, UR4, RZ, 0x3c, !PT ;  /* 0x0000000402037c12 */ /* 0x002fc8000f8e3cff */
[----:B------:R-:W-:Y:S01]  /*2880*/  SHF.L.U32 R3, R3, 0x1f, RZ ;  /* 0x0000001f03037819 */ /* 0x000fe200000006ff */
[----:B---3--:R-:W-:-:S07]  /*2890*/  IMAD.U32 R0, RZ, RZ, UR5 ;  /* 0x00000005ff007e24 */ /* 0x008fce000f8e00ff */
.L_x_47:
[----:B-1----:R1:W2:Y:S02]  /*28a0*/  SYNCS.PHASECHK.TRANS64.TRYWAIT P0, [R0+URZ], R3 ;  /* 0x00000003000075a7 */ /* 0x0022a400080011ff */
[----:B--2---:R-:W-:Y:S05]  /*28b0*/  @!P0 NANOSLEEP.SYNCS 0x989680 ;  /* 0x009896800000895d */ /* 0x004fea0003900000 */
[----:B------:R-:W2:Y:S02]  /*28c0*/  @!P0 SYNCS.PHASECHK.TRANS64 P0, [R0+URZ], R3 ;  /* 0x00000003000085a7 */ /* 0x000ea400080010ff */
[----:B--2---:R-:W-:Y:S05]  /*28d0*/  @P0 EXIT ;  /* 0x000000000000094d */ /* 0x004fea0003800000 */
[----:B------:R-:W-:Y:S05]  /*28e0*/  BRA `(.L_x_47) ;  /* 0xfffffffc00ec7947 */ /* 0x000fea000383ffff */
.L_x_22:
[----:B------:R-:W-:-:S04]  /*28f0*/  UISETP.NE.AND UP1, UPT, UR37, URZ, UPT ;  /* 0x000000ff2500728c */ /* 0x000fc8000bf25270 */
[----:B------:R-:W-:-:S09]  /*2900*/  UISETP.NE.OR UP1, UPT, UR10, 0x1, UP1 ;  /* 0x000000010a00788c */ /* 0x000fd20008f25670 */
[----:B------:R-:W-:Y:S05]  /*2910*/  BRA.U UP1, `(.L_x_48) ;  /* 0x00000005014c7547 */ /* 0x000fea000b800000 */
[----:B------:R-:W-:Y:S01]  /*2920*/  HFMA2 R11, -RZ, RZ, 0, 0 ;  /* 0x00000000ff0b7431 */ /* 0x000fe200000001ff */
[----:B------:R-:W-:Y:S01]  /*2930*/  ISETP.GE.U32.AND P2, PT, R10, 0x2, PT ;  /* 0x000000020a00780c */ /* 0x000fe20003f46070 */
[----:B------:R-:W-:Y:S01]  /*2940*/  IMAD.MOV.U32 R12, RZ, RZ, 0x1 ;  /* 0x00000001ff0c7424 */ /* 0x000fe200078e00ff */
[----:B------:R-:W-:Y:S01]  /*2950*/  CS2R R8, SRZ ;  /* 0x0000000000087805 */ /* 0x000fe2000001ff00 */
[----:B------:R-:W-:Y:S01]  /*2960*/  IMAD.MOV.U32 R3, RZ, RZ, RZ ;  /* 0x000000ffff037224 */ /* 0x000fe200078e00ff */
[----:B------:R-:W-:Y:S01]  /*2970*/  UMOV UR4, 0x400 ;  /* 0x0000040000047882 */ /* 0x000fe20000000000 */
[----:B------:R-:W-:Y:S01]  /*2980*/  UMOV UR6, URZ ;  /* 0x000000ff00067c82 */ /* 0x000fe20008000000 */
[----:B------:R-:W-:-:S12]  /*2990*/  ULEA UR37, UR37, UR4, 0x18 ;  /* 0x0000000425257291 */ /* 0x000fd8000f8ec0ff */
.L_x_52:
[----:B------:R-:W-:Y:S02]  /*29a0*/  LEA R0, R3, UR37, 0x3 ;  /* 0x0000002503007c11 */ /* 0x000fe4000f8e18ff */
[----:B------:R-:W-:-:S03]  /*29b0*/  SHF.L.U32 R5, R8, 0x1f, RZ ;  /* 0x0000001f08057819 */ /* 0x000fc600000006ff */
[----:B------:R-:W-:Y:S01]  /*29c0*/  VIADD R4, R0, 0x100 ;  /* 0x0000010000047836 */ /* 0x000fe20000000000 */
[----:B------:R-:W1:Y:S02]  /*29d0*/  SYNCS.PHASECHK.TRANS64.TRYWAIT P0, [R0+URZ+0xf0], R5 ;  /* 0x0000f005000075a7 */ /* 0x000e6400080011ff */
[----:B-1----:R-:W-:Y:S05]  /*29e0*/  @!P0 BRA `(.L_x_49) ;  /* 0x0000004c00b48947 */ /* 0x002fea0003800000 */
.L_x_146:
[----:B------:R-:W-:Y:S01]  /*29f0*/  ULEA UR5, UR6, UR37, 0x3 ;  /* 0x0000002506057291 */ /* 0x000fe2000f8e18ff */
[----:B------:R-:W-:Y:S01]  /*2a00*/  PRMT R4, RZ, 0x654, R4 ;  /* 0x00000654ff047816 */ /* 0x000fe20000000004 */
[----:B-1----:R-:W-:Y:S01]  /*2a10*/  @!P2 IMAD.MOV.U32 R5, RZ, RZ, 0x10 ;  /* 0x00000010ff05a424 */ /* 0x002fe200078e00ff */
[----:B------:R-:W-:Y:S01]  /*2a20*/  SHF.L.U32 R7, R12, 0x1f, RZ ;  /* 0x0000001f0c077819 */ /* 0x000fe200000006ff */
[----:B------:R-:W-:Y:S01]  /*2a30*/  UIADD3 UR4, UPT, UPT, UR5, 0x90, URZ ;  /* 0x0000009005047890 */ /* 0x000fe2000fffe0ff */
[----:B------:R1:W-:Y:S05]  /*2a40*/  SYNCS.ARRIVE.TRANS64.RED.A1T0 RZ, [R4+URZ], RZ ;  /* 0x000000ff04ff79a7 */ /* 0x0003ea00081004ff */
[----:B------:R-:W-:Y:S01]  /*2a50*/  IMAD.U32 R13, RZ, RZ, UR4 ;  /* 0x00000004ff0d7e24 */ /* 0x000fe2000f8e00ff */
[----:B------:R-:W2:Y:S04]  /*2a60*/  SYNCS.PHASECHK.TRANS64.TRYWAIT P0, [UR5+0xa0], R7 ;  /* 0x0000a007ff0075a7 */ /* 0x000ea80008001105 */
[----:B------:R-:W-:Y:S01]  /*2a70*/  PRMT R13, R10, 0x654, R13 ;  /* 0x000006540a0d7816 */ /* 0x000fe2000000000d */
[----:B-12---:R-:W-:Y:S06]  /*2a80*/  @!P0 BRA `(.L_x_50) ;  /* 0x0000004c00a08947 */ /* 0x006fec0003800000 */
.L_x_148:
[----:B------:R-:W-:Y:S01]  /*2a90*/  ULEA UR4, UR6, UR37, 0x4 ;  /* 0x0000002506047291 */ /* 0x000fe2000f8e20ff */
[----:B------:R-:W-:Y:S01]  /*2aa0*/  SEL R2, R13, R2, !P2 ;  /* 0x000000020d027207 */ /* 0x000fe20005000000 */
[----:B------:R-:W-:Y:S01]  /*2ab0*/  UIADD3 UR5, UPT, UPT, UR5, 0x90, URZ ;  /* 0x0000009005057890 */ /* 0x000fe2000fffe0ff */
[----:B-1----:R-:W-:Y:S01]  /*2ac0*/  LEA R0, R11, UR37, 0x3 ;  /* 0x000000250b007c11 */ /* 0x002fe2000f8e18ff */
[----:B------:R-:W-:Y:S01]  /*2ad0*/  UIADD3 UR4, UPT, UPT, UR4, 0x120, URZ ;  /* 0x0000012004047890 */ /* 0x000fe2000fffe0ff */
[----:B------:R1:W-:Y:S01]  /*2ae0*/  @!P2 SYNCS.ARRIVE.TRANS64.RED RZ, [R2+URZ], R5 ;  /* 0x0000000502ffa9a7 */ /* 0x0003e200080004ff */
[----:B------:R-:W-:Y:S01]  /*2af0*/  UIADD3 UR6, UPT, UPT, UR6, 0x1, URZ ;  /* 0x0000000106067890 */ /* 0x000fe2000fffe0ff */
[----:B------:R-:W-:-:S03]  /*2b00*/  VIADD R3, R3, 0x1 ;  /* 0x0000000103037836 */ /* 0x000fc60000000000 */
[----:B------:R-:W-:Y:S02]  /*2b10*/  UISETP.NE.AND UP0, UPT, UR6, 0x2, UPT ;  /* 0x000000020600788c */ /* 0x000fe4000bf05270 */
[----:B------:R-:W-:Y:S01]  /*2b20*/  ISETP.NE.AND P0, PT, R3, 0x2, PT ;  /* 0x000000020300780c */ /* 0x000fe20003f05270 */
[----:B------:R-:W-:Y:S06]  /*2b30*/  UGETNEXTWORKID.BROADCAST [UR4], [UR5] ;  /* 0x00000000040073ca */ /* 0x000fec0008000100 */
[----:B------:R-:W-:Y:S02]  /*2b40*/  USEL UR4, URZ, 0x1, UP0 ;  /* 0x00000001ff047887 */ /* 0x000fe40008000000 */
[----:B------:R-:W-:-:S04]  /*2b50*/  USEL UR6, UR6, URZ, UP0 ;  /* 0x000000ff06067287 */ /* 0x000fc80008000000 */
[----:B------:R-:W-:Y:S02]  /*2b60*/  LOP3.LUT R12, R12, UR4, RZ, 0x3c, !PT ;  /* 0x000000040c0c7c12 */ /* 0x000fe4000f8e3cff */
[----:B-1----:R-:W-:-:S04]  /*2b70*/  SHF.L.U32 R5, R9, 0x1f, RZ ;  /* 0x0000001f09057819 */ /* 0x002fc800000006ff */
[----:B------:R-:W1:Y:S02]  /*2b80*/  SYNCS.PHASECHK.TRANS64.TRYWAIT P1, [R0+URZ+0x90], R5 ;  /* 0x00009005000075a7 */ /* 0x000e6400080211ff */
[----:B-1----:R-:W-:Y:S05]  /*2b90*/  @!P1 BRA `(.L_x_51) ;  /* 0x0000004c00749947 */ /* 0x002fea0003800000 */
.L_x_149:
[----:B------:R-:W-:Y:S01]  /*2ba0*/  LEA R4, R11, UR37, 0x4 ;  /* 0x000000250b047c11 */ /* 0x000fe2000f8e20ff */
[----:B-1----:R-:W-:Y:S01]  /*2bb0*/  VIADD R0, R0, 0xa0 ;  /* 0x000000a000007836 */ /* 0x002fe20000000000 */
[----:B------:R-:W-:Y:S01]  /*2bc0*/  SEL R3, R3, RZ, P0 ;  /* 0x000000ff03037207 */ /* 0x000fe20000000000 */
[----:B------:R-:W-:-:S03]  /*2bd0*/  VIADD R11, R11, 0x1 ;  /* 0x000000010b0b7836 */ /* 0x000fc60000000000 */
[----:B------:R-:W1:Y:S01]  /*2be0*/  LDS.128 R4, [R4+0x120] ;  /* 0x0001200004047984 */ /* 0x000e620000000c00 */
[----:B------:R-:W-:Y:S02]  /*2bf0*/  PRMT R0, RZ, 0x654, R0 ;  /* 0x00000654ff007816 */ /* 0x000fe40000000000 */
[C---:B------:R-:W-:Y:S01]  /*2c00*/  ISETP.NE.AND P1, PT, R11.reuse, 0x2, PT ;  /* 0x000000020b00780c */ /* 0x040fe20003f25270 */
[----:B------:R-:W-:Y:S01]  /*2c10*/  @!PT LDS RZ, [RZ] ;  /* 0x00000000fffff984 */ /* 0x000fe20000000800 */
[----:B------:R-:W-:Y:S01]  /*2c20*/  @!PT LDS RZ, [RZ] ;  /* 0x00000000fffff984 */ /* 0x000fe20000000800 */
[----:B------:R-:W-:Y:S01]  /*2c30*/  @!PT LDS RZ, [RZ] ;  /* 0x00000000fffff984 */ /* 0x000fe20000000800 */
[----:B------:R-:W-:Y:S01]  /*2c40*/  @!PT LDS RZ, [RZ] ;  /* 0x00000000fffff984 */ /* 0x000fe20000000800 */
[----:B------:R2:W-:Y:S06]  /*2c50*/  MEMBAR.ALL.CTA ;  /* 0x0000000000007992 */ /* 0x0005ec0000008000 */
[----:B--2---:R-:W2:Y:S01]  /*2c60*/  FENCE.VIEW.ASYNC.S ;  /* 0x00000000000073c6 */ /* 0x004ea20000000000 */
[----:B------:R-:W-:Y:S01]  /*2c70*/  SEL R11, R11, RZ, P1 ;  /* 0x000000ff0b0b7207 */ /* 0x000fe20000800000 */
[----:B--2---:R2:W-:Y:S01]  /*2c80*/  SYNCS.ARRIVE.TRANS64.RED.A1T0 RZ, [R0+URZ], RZ ;  /* 0x000000ff00ff79a7 */ /* 0x0045e200081004ff */
[----:B-1----:R-:W-:-:S02]  /*2c90*/  LOP3.LUT P3, RZ, R6, 0x1, RZ, 0xc0, !PT ;  /* 0x0000000106ff7812 */ /* 0x002fc4000786c0ff */
[----:B------:R-:W-:-:S04]  /*2ca0*/  SEL R5, RZ, 0x1, P0 ;  /* 0x00000001ff057807 */ /* 0x000fc80000000000 */
[----:B------:R-:W-:Y:S02]  /*2cb0*/  LOP3.LUT R8, R8, R5, RZ, 0x3c, !PT ;  /* 0x0000000508087212 */ /* 0x000fe400078e3cff */
[----:B--2---:R-:W-:-:S04]  /*2cc0*/  SEL R0, RZ, 0x1, P1 ;  /* 0x00000001ff007807 */ /* 0x004fc80000800000 */
[----:B------:R-:W-:Y:S01]  /*2cd0*/  LOP3.LUT R9, R9, R0, RZ, 0x3c, !PT ;  /* 0x0000000009097212 */ /* 0x000fe200078e3cff */
[----:B------:R-:W-:Y:S06]  /*2ce0*/  @P3 BRA `(.L_x_52) ;  /* 0xfffffffc002c3947 */ /* 0x000fec000383ffff */
[----:B------:R-:W-:Y:S01]  /*2cf0*/  ULEA UR5, UR6, UR37, 0x3 ;  /* 0x0000002506057291 */ /* 0x000fe2000f8e18ff */
[----:B------:R-:W-:-:S08]  /*2d00*/  SHF.L.U32 R3, R12, 0x1f, RZ ;  /* 0x0000001f0c037819 */ /* 0x000fd000000006ff */
[----:B------:R-:W1:Y:S02]  /*2d10*/  SYNCS.PHASECHK.TRANS64 P0, [UR5+0xa0], R3 ;  /* 0x0000a003ff0075a7 */ /* 0x000e640008001005 */
[----:B-1----:R-:W-:Y:S05]  /*2d20*/  @P0 BRA `(.L_x_53) ;  /* 0x0000000000080947 */ /* 0x002fea0003800000 */
[----:B------:R-:W1:Y:S02]  /*2d30*/  SYNCS.PHASECHK.TRANS64.TRYWAIT P0, [UR5+0xa0], R3 ;  /* 0x0000a003ff0075a7 */ /* 0x000e640008001105 */
[----:B-1----:R-:W-:Y:S05]  /*2d40*/  @!P0 BRA `(.L_x_54) ;  /* 0x0000004c001c8947 */ /* 0x002fea0003800000 */
.L_x_53:
[----:B------:R-:W-:-:S04]  /*2d50*/  UIADD3 UR4, UPT, UPT, UR6, 0x1, URZ ;  /* 0x0000000106047890 */ /* 0x000fc8000fffe0ff */
[----:B------:R-:W-:-:S04]  /*2d60*/  UISETP.NE.AND UP0, UPT, UR4, 0x2, UPT ;  /* 0x000000020400788c */ /* 0x000fc8000bf05270 */
[----:B------:R-:W-:Y:S02]  /*2d70*/  USEL UR7, URZ, 0x1, UP0 ;  /* 0x00000001ff077887 */ /* 0x000fe40008000000 */
[----:B------:R-:W-:-:S04]  /*2d80*/  USEL UR4, UR4, URZ, UP0 ;  /* 0x000000ff04047287 */ /* 0x000fc80008000000 */
[----:B------:R-:W-:Y:S01]  /*2d90*/  ULEA UR4, UR4, UR37, 0x3 ;  /* 0x0000002504047291 */ /* 0x000fe2000f8e18ff */
[----:B-1----:R-:W-:-:S04]  /*2da0*/  LOP3.LUT R3, R12, UR7, RZ, 0x3c, !PT ;  /* 0x000000070c037c12 */ /* 0x002fc8000f8e3cff */
[----:B------:R-:W-:-:S04]  /*2db0*/  SHF.L.U32 R0, R3, 0x1f, RZ ;  /* 0x0000001f03007819 */ /* 0x000fc800000006ff */
[----:B------:R-:W1:Y:S02]  /*2dc0*/  SYNCS.PHASECHK.TRANS64 P0, [UR4+0xa0], R0 ;  /* 0x0000a000ff0075a7 */ /* 0x000e640008001004 */
[----:B-1----:R-:W-:Y:S05]  /*2dd0*/  @P0 EXIT ;  /* 0x000000000000094d */ /* 0x002fea0003800000 */
[----:B------:R-:W-:Y:S02]  /*2de0*/  SHF.L.U32 R3, R3, 0x1f, RZ ;  /* 0x0000001f03037819 */ /* 0x000fe400000006ff */
[----:B------:R-:W-:-:S07]  /*2df0*/  MOV R0, UR4 ;  /* 0x0000000400007c02 */ /* 0x000fce0008000f00 */
.L_x_55:
[----:B-1----:R1:W2:Y:S02]  /*2e00*/  SYNCS.PHASECHK.TRANS64.TRYWAIT P0, [R0+URZ+0xa0], R3 ;  /* 0x0000a003000075a7 */ /* 0x0022a400080011ff */
[----:B--2---:R-:W-:Y:S05]  /*2e10*/  @!P0 NANOSLEEP.SYNCS 0x989680 ;  /* 0x009896800000895d */ /* 0x004fea0003900000 */
[----:B------:R-:W2:Y:S02]  /*2e20*/  @!P0 SYNCS.PHASECHK.TRANS64 P0, [R0+URZ+0xa0], R3 ;  /* 0x0000a003000085a7 */ /* 0x000ea400080010ff */
[----:B--2---:R-:W-:Y:S05]  /*2e30*/  @P0 EXIT ;  /* 0x000000000000094d */ /* 0x004fea0003800000 */
[----:B------:R-:W-:Y:S05]  /*2e40*/  BRA `(.L_x_55) ;  /* 0xfffffffc00ec7947 */ /* 0x000fea000383ffff */
.L_x_48:
[----:B------:R-:W-:Y:S05]  /*2e50*/  BRA.U UP4, `(.L_x_56) ;  /* 0x0000001104a07547 */ /* 0x000fea000b800000 */
[----:B------:R-:W-:Y:S01]  /*2e60*/  UMOV UR6, 0x40 ;  /* 0x0000004000067882 */ /* 0x000fe20000000000 */
[----:B------:R-:W-:Y:S01]  /*2e70*/  NOP ;  /* 0x0000000000007918 */ /* 0x000fe20000000000 */
[----:B------:R-:W-:Y:S01]  /*2e80*/  ULEA UR6, UR37, UR6, 0x18 ;  /* 0x0000000625067291 */ /* 0x000fe2000f8ec0ff */
[----:B------:R-:W-:Y:S02]  /*2e90*/  UMOV UR7, 0x400 ;  /* 0x0000040000077882 */ /* 0x000fe40000000000 */
[----:B------:R-:W-:-:S06]  /*2ea0*/  ULEA UR37, UR37, UR7, 0x18 ;  /* 0x0000000725257291 */ /* 0x000fcc000f8ec0ff */
[----:B------:R-:W1:Y:S02]  /*2eb0*/  LDS.U8 R2, [UR6+0x1c] ;  /* 0x00001c06ff027984 */ /* 0x000e640008000000 */
[----:B-1----:R-:W-:-:S13]  /*2ec0*/  ISETP.NE.AND P0, PT, R2, RZ, PT ;  /* 0x000000ff0200720c */ /* 0x002fda0003f05270 */
[----:B------:R-:W-:Y:S05]  /*2ed0*/  @P0 BRA `(.L_x_57) ;  /* 0x0000000400080947 */ /* 0x000fea0003800000 */
[----:B------:R-:W-:Y:S02]  /*2ee0*/  UISETP.NE.U32.AND UP0, UPT, UR5, 0x1, UPT ;  /* 0x000000010500788c */ /* 0x000fe4000bf05070 */
[----:B------:R-:W-:-:S07]  /*2ef0*/  UIADD3 UR8, UPT, UPT, UR6, 0x8, URZ ;  /* 0x0000000806087890 */ /* 0x000fce000fffe0ff */
[----:B------:R-:W-:Y:S05]  /*2f00*/  BRA.U !UP0, `(.L_x_58) ;  /* 0x00000001089c7547 */ /* 0x000fea000b800000 */
[----:B------:R-:W-:Y:S01]  /*2f10*/  ELECT P0, URZ, PT ;  /* 0x0000000000ff782f */ /* 0x000fe20003800000 */
[----:B------:R-:W-:-:S12]  /*2f20*/  BSSY B0, `(.L_x_58) ;  /* 0x0000025000007945 */ /* 0x000fd80003800000 */
[----:B------:R-:W-:Y:S05]  /*2f30*/  @!P0 BRA `(.L_x_59) ;  /* 0x00000000008c8947 */ /* 0x000fea0003800000 */
[----:B------:R-:W-:-:S05]  /*2f40*/  UMOV UR7, 0x10 ;  /* 0x0000001000077882 */ /* 0x000fca0000000000 */
[----:B------:R-:W-:Y:S04]  /*2f50*/  DEPBAR.LE SB1, 0x36 ;  /* 0x00009d800000791a */ /* 0x000fe80000000000 */
[----:B------:R-:W1:Y:S02]  /*2f60*/  UTCATOMSWS.2CTA.FIND_AND_SET.ALIGN UP1, UR7, UR7 ;  /* 0x00000007000775e3 */ /* 0x000e640008220800 */
[----:B-1----:R-:W-:Y:S01]  /*2f70*/  MOV R11, UR7 ;  /* 0x00000007000b7c02 */ /* 0x002fe20008000f00 */
[----:B------:R-:W-:Y:S06]  /*2f80*/  BRA.U UP1, `(.L_x_60) ;  /* 0x0000000101187547 */ /* 0x000fec000b800000 */
.L_x_61:
[----:B------:R-:W-:Y:S05]  /*2f90*/  NANOSLEEP 0x64 ;  /* 0x000000640000795d */ /* 0x000fea0003800000 */
[----:B------:R-:W-:-:S05]  /*2fa0*/  UMOV UR7, 0x10 ;  /* 0x0000001000077882 */ /* 0x000fca0000000000 */
[----:B------:R-:W-:Y:S04]  /*2fb0*/  DEPBAR.LE SB1, 0x36 ;  /* 0x00009d800000791a */ /* 0x000fe80000000000 */
[----:B------:R-:W1:Y:S02]  /*2fc0*/  UTCATOMSWS.2CTA.FIND_AND_SET.ALIGN UP1, UR7, UR7 ;  /* 0x00000007000775e3 */ /* 0x000e640008220800 */
[----:B-1----:R-:W-:Y:S01]  /*2fd0*/  MOV R11, UR7 ;  /* 0x00000007000b7c02 */ /* 0x002fe20008000f00 */
[----:B------:R-:W-:Y:S05]  /*2fe0*/  BRA.U !UP1, `(.L_x_61) ;  /* 0xfffffffd09e87547 */ /* 0x000fea000b83ffff */
.L_x_60:
[----:B------:R-:W1:Y:S01]  /*2ff0*/  LDS R5, [UR6+0x10] ;  /* 0x00001006ff057984 */ /* 0x000e620008000800 */
[----:B------:R-:W-:Y:S01]  /*3000*/  IMAD.U32 R3, RZ, RZ, UR37 ;  /* 0x00000025ff037e24 */ /* 0x000fe2000f8e00ff */
[----:B------:R-:W-:-:S03]  /*3010*/  MOV R2, UR4 ;  /* 0x0000000400027c02 */ /* 0x000fc60008000f00 */
[----:B------:R-:W-:Y:S01]  /*3020*/  VIADD R3, R3, 0x140 ;  /* 0x0000014003037836 */ /* 0x000fe20000000000 */
[----:B-1----:R-:W-:-:S04]  /*3030*/  SHF.L.U32 R5, R5, 0x1f, RZ ;  /* 0x0000001f05057819 */ /* 0x002fc800000006ff */
[----:B------:R-:W1:Y:S02]  /*3040*/  SYNCS.PHASECHK.TRANS64.TRYWAIT P0, [UR6+0x8], R5 ;  /* 0x00000805ff0075a7 */ /* 0x000e640008001106 */
[----:B-1----:R-:W-:Y:S05]  /*3050*/  @P0 BRA `(.L_x_62) ;  /* 0x0000000000080947 */ /* 0x002fea0003800000 */
[----:B------:R-:W1:Y:S02]  /*3060*/  SYNCS.PHASECHK.TRANS64.TRYWAIT P0, [UR6+0x8], R5 ;  /* 0x00000805ff0075a7 */ /* 0x000e640008001106 */
[----:B-1----:R-:W-:Y:S05]  /*3070*/  @!P0 BRA `(.L_x_63) ;  /* 0x0000004800688947 */ /* 0x002fea0003800000 */
.L_x_62:
[----:B-1----:R-:W-:Y:S01]  /*3080*/  HFMA2 R4, -RZ, RZ, 0, 5.9604644775390625e-08 ;  /* 0x00000001ff047431 */ /* 0x002fe200000001ff */
[----:B------:R-:W-:Y:S01]  /*3090*/  UPRMT UR7, UR4, 0x654, UR8 ;  /* 0x0000065404077896 */ /* 0x000fe20008000008 */
[----:B------:R-:W-:Y:S01]  /*30a0*/  IMAD.MOV.U32 R6, RZ, RZ, 0xffff ;  /* 0x0000ffffff067424 */ /* 0x000fe200078e00ff */
[----:B------:R-:W-:Y:S01]  /*30b0*/  PRMT R2, R2, 0x654, R3 ;  /* 0x0000065402027816 */ /* 0x000fe20000000003 */
[----:B------:R-:W-:Y:S02]  /*30c0*/  IMAD.MOV.U32 R5, RZ, RZ, 0x4 ;  /* 0x00000004ff057424 */ /* 0x000fe400078e00ff */
[----:B------:R-:W-:Y:S01]  /*30d0*/  IMAD.SHL.U32 R9, R11, 0x20, RZ ;  /* 0x000000200b097824 */ /* 0x000fe200078e00ff */
[----:B------:R-:W-:Y:S02]  /*30e0*/  MOV R3, UR7 ;  /* 0x0000000700037c02 */ /* 0x000fe40008000f00 */
[-C--:B------:R-:W-:Y:S01]  /*30f0*/  SHF.L.U32 R7, R6, R11.reuse, RZ ;  /* 0x0000000b06077219 */ /* 0x080fe200000006ff */
[----:B------:R1:W-:Y:S01]  /*3100*/  SYNCS.ARRIVE.TRANS64.RED RZ, [UR7], R5 ;  /* 0x00000005ffff79a7 */ /* 0x0003e20008000407 */
[----:B------:R-:W-:Y:S01]  /*3110*/  SHF.L.U32 R6, R4, R11, RZ ;  /* 0x0000000b04067219 */ /* 0x000fe200000006ff */
[----:B------:R1:W-:Y:S04]  /*3120*/  STS [UR37+0x140], R9 ;  /* 0x00014009ff007988 */ /* 0x0003e80008000825 */
[----:B------:R1:W-:Y:S04]  /*3130*/  STAS [R2.64], R11 ;  /* 0x0000000b02007dbd */ /* 0x0003e8000c0008ff */
[----:B------:R1:W-:Y:S04]  /*3140*/  ATOMS.OR RZ, [UR6+0x14], R7 ;  /* 0x00001407ffff798c */ /* 0x0003e8000b000006 */
[----:B------:R1:W-:Y:S04]  /*3150*/  ATOMS.OR RZ, [UR6+0x18], R6 ;  /* 0x00001806ffff798c */ /* 0x0003e8000b000006 */
[----:B------:R1:W-:Y:S02]  /*3160*/  ATOMS.XOR RZ, [UR6+0x10], R4 ;  /* 0x00001004ffff798c */ /* 0x0003e4000b800006 */
.L_x_59:
[----:B------:R-:W-:Y:S05]  /*3170*/  BSYNC B0 ;  /* 0x0000000000007941 */ /* 0x000fea0003800000 */
.L_x_58:
[----:B------:R-:W-:Y:S05]  /*3180*/  BRA.U UP0, `(.L_x_64) ;  /* 0x00000001006c7547 */ /* 0x000fea000b800000 */
[----:B------:R-:W-:-:S03]  /*3190*/  UMOV UR7, 0xffffffff ;  /* 0xffffffff00077882 */ /* 0x000fc60000000000 */
[----:B------:R-:W-:Y:S05]  /*31a0*/  BRA.DIV UR7, `(.L_x_65) ;  /* 0x0000004a07347947 */ /* 0x000fea000b800000 */
[----:B------:R-:W-:-:S13]  /*31b0*/  ELECT P6, URZ, PT ;  /* 0x0000000000ff782f */ /* 0x000fda00038c0000 */
.L_x_153:
[----:B------:R-:W-:Y:S05]  /*31c0*/  @!P6 BRA `(.L_x_64) ;  /* 0x00000000005ce947 */ /* 0x000fea0003800000 */
[----:B-1----:R-:W1:Y:S02]  /*31d0*/  LDS R3, [UR6+0x10] ;  /* 0x00001006ff037984 */ /* 0x002e640008000800 */
[----:B-1----:R-:W-:-:S04]  /*31e0*/  SHF.L.U32 R3, R3, 0x1f, RZ ;  /* 0x0000001f03037819 */ /* 0x002fc800000006ff */
[----:B------:R-:W1:Y:S02]  /*31f0*/  SYNCS.PHASECHK.TRANS64.TRYWAIT P0, [UR6+0x8], R3 ;  /* 0x00000803ff0075a7 */ /* 0x000e640008001106 */
[----:B-1----:R-:W-:Y:S05]  /*3200*/  @P0 BRA `(.L_x_66) ;  /* 0x0000000000080947 */ /* 0x002fea0003800000 */
[----:B------:R-:W1:Y:S02]  /*3210*/  SYNCS.PHASECHK.TRANS64.TRYWAIT P0, [UR6+0x8], R3 ;  /* 0x00000803ff0075a7 */ /* 0x000e640008001106 */
[----:B-1----:R-:W-:Y:S05]  /*3220*/  @!P0 BRA `(.L_x_67) ;  /* 0x0000004800348947 */ /* 0x002fea0003800000 */
.L_x_66:
[----:B------:R-:W2:Y:S01]  /*3230*/  LDS R5, [UR37+0x140] ;  /* 0x00014025ff057984 */ /* 0x000ea20008000800 */
[----:B-1----:R-:W-:Y:S02]  /*3240*/  HFMA2 R2, -RZ, RZ, 0, 5.9604644775390625e-08 ;  /* 0x00000001ff027431 */ /* 0x002fe400000001ff */
[----:B------:R-:W-:Y:S01]  /*3250*/  IMAD.MOV.U32 R3, RZ, RZ, 0xffff ;  /* 0x0000ffffff037424 */ /* 0x000fe200078e00ff */
[----:B------:R-:W-:Y:S01]  /*3260*/  UPRMT UR7, UR4, 0x654, UR8 ;  /* 0x0000065404077896 */ /* 0x000fe20008000008 */
[----:B--2---:R-:W-:-:S03]  /*3270*/  IMAD.SHL.U32 R4, R5, 0x20, RZ ;  /* 0x0000002005047824 */ /* 0x004fc600078e00ff */
[-C--:B------:R-:W-:Y:S02]  /*3280*/  SHF.L.U32 R3, R3, R5.reuse, RZ ;  /* 0x0000000503037219 */ /* 0x080fe400000006ff */
[----:B------:R-:W-:Y:S01]  /*3290*/  SHF.L.U32 R5, R2, R5, RZ ;  /* 0x0000000502057219 */ /* 0x000fe200000006ff */
[----:B------:R2:W-:Y:S04]  /*32a0*/  STS [UR37+0x140], R4 ;  /* 0x00014004ff007988 */ /* 0x0005e80008000825 */
[----:B------:R2:W-:Y:S04]  /*32b0*/  ATOMS.OR RZ, [UR6+0x14], R3 ;  /* 0x00001403ffff798c */ /* 0x0005e8000b000006 */
[----:B------:R2:W-:Y:S01]  /*32c0*/  ATOMS.OR RZ, [UR6+0x18], R5 ;  /* 0x00001805ffff798c */ /* 0x0005e2000b000006 */
[----:B------:R-:W-:Y:S03]  /*32d0*/  SYNCS.ARRIVE.TRANS64.RED.A1T0 RZ, [UR7], RZ ;  /* 0x000000ffffff79a7 */ /* 0x000fe60008100407 */
[----:B------:R2:W-:Y:S01]  /*32e0*/  ATOMS.XOR RZ, [UR6+0x10], R2 ;  /* 0x00001002ffff798c */ /* 0x0005e2000b800006 */
[----:B------:R-:W-:Y:S05]  /*32f0*/  BRA `(.L_x_64) ;  /* 0x0000000000107947 */ /* 0x000fea0003800000 */
.L_x_57:
[----:B------:R-:W-:-:S05]  /*3300*/  MOV R2, 0xffffffff ;  /* 0xffffffff00027802 */ /* 0x000fca0000000f00 */
[----:B------:R1:W-:Y:S02]  /*3310*/  STS [UR37+0x140], R2 ;  /* 0x00014002ff007988 */ /* 0x0003e40008000825 */
[----:B-1----:R-:W-:Y:S02]  /*3320*/  MOV R2, 0x3340 ;  /* 0x0000334000027802 */ /* 0x002fe40000000f00 */
[----:B-----5:R-:W-:Y:S05]  /*3330*/  CALL.REL.NOINC `($__internal_1_$__cuda_sm10x_tcgen05_guardrail_trap_phase_invalid_during_alloc) ;  /* 0x0000004c00947944 */ /* 0x020fea0003c00000 */
.L_x_64:
[----:B------:R-:W-:Y:S05]  /*3340*/  WARPSYNC.ALL ;  /* 0x0000000000007948 */ /* 0x000fea0003800000 */
[----:B------:R-:W3:Y:S01]  /*3350*/  S2UR UR8, SR_CgaCtaId ;  /* 0x00000000000879c3 */ /* 0x000ee20000008800 */
[----:B------:R-:W-:Y:S01]  /*3360*/  UMOV UR6, 0x400 ;  /* 0x0000040000067882 */ /* 0x000fe20000000000 */
[----:B------:R-:W-:-:S06]  /*3370*/  NOP ;  /* 0x0000000000007918 */ /* 0x000fcc0000000000 */
[----:B------:R-:W-:Y:S06]  /*3380*/  BAR.ARV 0x6, 0xa0 ;  /* 0x0182800000007b1d */ /* 0x000fec0000002000 */
[----:B------:R-:W-:Y:S01]  /*3390*/  LOP3.LUT R0, R0, 0xffff, RZ, 0xc0, !PT ;  /* 0x0000ffff00007812 */ /* 0x000fe200078ec0ff */
[----:B-1----:R-:W-:Y:S01]  /*33a0*/  IMAD.MOV.U32 R9, RZ, RZ, 0x1 ;  /* 0x00000001ff097424 */ /* 0x002fe200078e00ff */
[----:B------:R-:W-:Y:S01]  /*33b0*/  LOP3.LUT R8, R8, 0xffff, RZ, 0xc0, !PT ;  /* 0x0000ffff08087812 */ /* 0x000fe200078ec0ff */
[----:B------:R-:W-:Y:S01]  /*33c0*/  UMOV UR22, URZ ;  /* 0x000000ff00167c82 */ /* 0x000fe20008000000 */
[----:B------:R-:W-:Y:S01]  /*33d0*/  R2UR UR12, R0 ;  /* 0x00000000000c72ca */ /* 0x000fe200000e0000 */
[----:B------:R-:W-:Y:S01]  /*33e0*/  UMOV UR21, URZ ;  /* 0x000000ff00157c82 */ /* 0x000fe20008000000 */
[----:B------:R-:W-:Y:S01]  /*33f0*/  R2UR UR13, R8 ;  /* 0x00000000080d72ca */ /* 0x000fe200000e0000 */
[----:B------:R-:W-:Y:S01]  /*3400*/  IMAD.MOV.U32 R8, RZ, RZ, RZ ;  /* 0x000000ffff087224 */ /* 0x000fe200078e00ff */
[----:B------:R-:W-:Y:S01]  /*3410*/  UMOV UR20, URZ ;  /* 0x000000ff00147c82 */ /* 0x000fe20008000000 */
[----:B------:R-:W-:-:S02]  /*3420*/  UISETP.NE.AND UP2, UPT, UR5, URZ, UPT ;  /* 0x000000ff0500728c */ /* 0x000fc4000bf45270 */
[----:B---3--:R-:W-:Y:S01]  /*3430*/  ULEA UR8, UR8, UR6, 0x18 ;  /* 0x0000000608087291 */ /* 0x008fe2000f8ec0ff */
[----:B------:R-:W1:Y:S03]  /*3440*/  LDCU UR6, c[0x0][0x38c] ;  /* 0x00007180ff0677ac */ /* 0x000e660008000800 */
[----:B------:R-:W-:Y:S02]  /*3450*/  UIADD3 UR14, UPT, UPT, UR8, 0x3300, URZ ;  /* 0x00003300080e7890 */ /* 0x000fe4000fffe0ff */
[----:B------:R-:W-:-:S03]  /*3460*/  UIADD3 UR15, UPT, UPT, UR8, 0x8300, URZ ;  /* 0x00008300080f7890 */ /* 0x000fc6000fffe0ff */
[----:B--2---:R-:W2:Y:S01]  /*3470*/  LDS R2, [UR8+0x140] ;  /* 0x00014008ff027984 */ /* 0x004ea20008000800 */
[----:B------:R-:W-:Y:S02]  /*3480*/  USHF.R.U32.HI UR14, URZ, 0x4, UR14 ;  /* 0x00000004ff0e7899 */ /* 0x000fe4000801160e */
[----:B------:R-:W-:Y:S02]  /*3490*/  USHF.R.U32.HI UR15, URZ, 0x4, UR15 ;  /* 0x00000004ff0f7899 */ /* 0x000fe4000801160f */
[----:B------:R-:W-:Y:S02]  /*34a0*/  ULOP3.LUT UR14, UR14, 0x3fff, URZ, 0xc0, !UPT ;  /* 0x00003fff0e0e7892 */ /* 0x000fe4000f8ec0ff */
[----:B------:R-:W-:Y:S02]  /*34b0*/  ULOP3.LUT UR15, UR15, 0x3fff, URZ, 0xc0, !UPT ;  /* 0x00003fff0f0f7892 */ /* 0x000fe4000f8ec0ff */
[----:B------:R-:W-:Y:S02]  /*34c0*/  ULOP3.LUT UR14, UR14, 0x10000, URZ, 0xfc, !UPT ;  /* 0x000100000e0e7892 */ /* 0x000fe4000f8efcff */
[----:B-1----:R-:W-:-:S02]  /*34d0*/  UIADD3 UR6, UPT, UPT, UR6, 0x1f, URZ ;  /* 0x0000001f06067890 */ /* 0x002fc4000fffe0ff */
[----:B------:R-:W-:Y:S02]  /*34e0*/  ULOP3.LUT UR15, UR15, 0x10000, URZ, 0xfc, !UPT ;  /* 0x000100000f0f7892 */ /* 0x000fe4000f8efcff */
[----:B------:R-:W-:Y:S01]  /*34f0*/  USHF.R.S32.HI UR7, URZ, 0x1f, UR6 ;  /* 0x0000001fff077899 */ /* 0x000fe20008011406 */
[----:B------:R-:W-:Y:S01]  /*3500*/  UMOV UR28, 0x0 ;  /* 0x00000000001c7882 */ /* 0x000fe20000000000 */
[----:B------:R-:W-:Y:S02]  /*3510*/  UMOV UR29, 0x8100010 ;  /* 0x08100010001d7882 */ /* 0x000fe40000000000 */
[----:B------:R-:W-:Y:S01]  /*3520*/  ULEA.HI UR7, UR7, UR6, URZ, 0x5 ;  /* 0x0000000607077291 */ /* 0x000fe2000f8f28ff */
[----:B------:R-:W-:Y:S01]  /*3530*/  UMOV UR26, 0x0 ;  /* 0x00000000001a7882 */ /* 0x000fe20000000000 */
[----:B------:R-:W-:Y:S02]  /*3540*/  UMOV UR27, 0x8100010 ;  /* 0x08100010001b7882 */ /* 0x000fe40000000000 */
[----:B------:R-:W-:-:S04]  /*3550*/  USHF.R.S32.HI UR7, URZ, 0x5, UR7 ;  /* 0x00000005ff077899 */ /* 0x000fc80008011407 */
[----:B------:R-:W-:-:S04]  /*3560*/  UISETP.LT.AND UP0, UPT, UR7, 0x1, UPT ;  /* 0x000000010700788c */ /* 0x000fc8000bf01270 */
[----:B------:R-:W-:Y:S01]  /*3570*/  USEL UR23, UR7, 0x1, !UP0 ;  /* 0x0000000107177887 */ /* 0x000fe2000c000000 */
[----:B--2---:R-:W-:Y:S02]  /*3580*/  R2UR UR24, R2 ;  /* 0x00000000021872ca */ /* 0x004fe400000e0000 */
[----:B------:R-:W-:-:S13]  /*3590*/  CS2R R2, SRZ ;  /* 0x0000000000027805 */ /* 0x000fda000001ff00 */
.L_x_75:
[C---:B------:R-:W-:Y:S02]  /*35a0*/  LEA R0, R8.reuse, UR8, 0x3 ;  /* 0x0000000808007c11 */ /* 0x040fe4000f8e18ff */
[----:B------:R-:W-:Y:S02]  /*35b0*/  SHF.L.U32 R5, R3, 0x1f, RZ ;  /* 0x0000001f03057819 */ /* 0x000fe400000006ff */
[----:B------:R-:W-:Y:S02]  /*35c0*/  LEA R4, R8, UR8, 0x4 ;  /* 0x0000000808047c11 */ /* 0x000fe4000f8e20ff */
[----:B------:R-:W1:Y:S02]  /*35d0*/  SYNCS.PHASECHK.TRANS64.TRYWAIT P0, [R0+URZ+0x90], R5 ;  /* 0x00009005000075a7 */ /* 0x000e6400080011ff */
[----:B-1-34-:R-:W-:Y:S05]  /*35e0*/  @!P0 BRA `(.L_x_68) ;  /* 0x00000044005c8947 */ /* 0x01afea0003800000 */
.L_x_154:
[----:B-1----:R-:W1:Y:S01]  /*35f0*/  LDS.128 R4, [R4+0x120] ;  /* 0x0001200004047984 */ /* 0x002e620000000c00 */
[----:B------:R-:W-:Y:S02]  /*3600*/  VIADD R0, R0, 0xa0 ;  /* 0x000000a000007836 */ /* 0x000fe40000000000 */
[----:B------:R-:W-:Y:S01]  /*3610*/  VIADD R8, R8, 0x1 ;  /* 0x0000000108087836 */ /* 0x000fe20000000000 */
[----:B------:R-:W-:Y:S01]  /*3620*/  @!PT LDS RZ, [RZ] ;  /* 0x00000000fffff984 */ /* 0x000fe20000000800 */
[----:B------:R-:W-:Y:S01]  /*3630*/  @!PT LDS RZ, [RZ] ;  /* 0x00000000fffff984 */ /* 0x000fe20000000800 */
[----:B------:R-:W-:Y:S01]  /*3640*/  @!PT LDS RZ, [RZ] ;  /* 0x00000000fffff984 */ /* 0x000fe20000000800 */
[----:B------:R-:W-:Y:S01]  /*3650*/  @!PT LDS RZ, [RZ] ;  /* 0x00000000fffff984 */ /* 0x000fe20000000800 */
[----:B------:R2:W-:Y:S06]  /*3660*/  MEMBAR.ALL.CTA ;  /* 0x0000000000007992 */ /* 0x0005ec0000008000 */
[----:B--2---:R-:W2:Y:S01]  /*3670*/  FENCE.VIEW.ASYNC.S ;  /* 0x00000000000073c6 */ /* 0x004ea20000000000 */
[----:B------:R-:W-:-:S04]  /*3680*/  PRMT R0, RZ, 0x654, R0 ;  /* 0x00000654ff007816 */ /* 0x000fc80000000000 */
[----:B--2---:R2:W-:Y:S01]  /*3690*/  SYNCS.ARRIVE.TRANS64.RED.A1T0 RZ, [R0+URZ], RZ ;  /* 0x000000ff00ff79a7 */ /* 0x0045e200081004ff */
[----:B-1----:R-:W-:Y:S01]  /*36a0*/  LOP3.LUT P1, RZ, R6, 0x1, RZ, 0xc0, !PT ;  /* 0x0000000106ff7812 */ /* 0x002fe2000782c0ff */
[----:B--2---:R-:W-:-:S12]  /*36b0*/  BRA.U UP2, `(.L_x_69) ;  /* 0x0000000102e07547 */ /* 0x004fd8000b800000 */
[----:B------:R-:W1:Y:S01]  /*36c0*/  LDCU UR6, c[0x0][0x38c] ;  /* 0x00007180ff0677ac */ /* 0x000e620008000800 */
[----:B------:R-:W-:Y:S02]  /*36d0*/  PLOP3.LUT P2, PT, PT, PT, PT, 0x80, 0x8 ;  /* 0x000000000008781c */ /* 0x000fe40003f4f070 */
[----:B------:R-:W-:Y:S01]  /*36e0*/  SHF.L.U32 R5, R9, 0x1f, RZ ;  /* 0x0000001f09057819 */ /* 0x000fe200000006ff */
[----:B------:R-:W-:Y:S02]  /*36f0*/  ULEA UR10, UR22, UR8, 0x3 ;  /* 0x00000008160a7291 */ /* 0x000fe4000f8e18ff */
[----:B------:R-:W-:Y:S02]  /*3700*/  ULEA UR11, UR22, UR24, 0x5 ;  /* 0x00000018160b7291 */ /* 0x000fe4000f8e28ff */
[----:B-1----:R-:W-:-:S06]  /*3710*/  UISETP.GE.AND UP0, UPT, UR6, 0x1, UPT ;  /* 0x000000010600788c */ /* 0x002fcc000bf06270 */
[----:B------:R-:W-:-:S05]  /*3720*/  PLOP3.LUT P0, PT, PT, PT, UP0, 0x80, 0x8 ;  /* 0x000000000008781c */ /* 0x000fca0003f0f008 */
[----:B------:R-:W-:-:S08]  /*3730*/  @UP0 ULEA UR6, UR21, UR8, 0x3 ;  /* 0x0000000815060291 */ /* 0x000fd0000f8e18ff */
[----:B------:R-:W-:-:S04]  /*3740*/  @P0 SHF.L.U32 R0, R2, 0x1f, RZ ;  /* 0x0000001f02000819 */ /* 0x000fc800000006ff */
[----:B------:R1:W2:Y:S01]  /*3750*/  @P0 SYNCS.PHASECHK.TRANS64.TRYWAIT P2, [UR6], R0 ;  /* 0x00000000ff0005a7 */ /* 0x0002a20008041106 */
[----:B------:R-:W3:Y:S02]  /*3760*/  SYNCS.PHASECHK.TRANS64.TRYWAIT P0, [UR10+0xd0], R5 ;  /* 0x0000d005ff0075a7 */ /* 0x000ee4000800110a */
[----:B-123--:R-:W-:Y:S05]  /*3770*/  @!P0 BRA `(.L_x_70) ;  /* 0x00000044000c8947 */ /* 0x00efea0003800000 */
.L_x_156:
[----:B------:R-:W-:Y:S01]  /*3780*/  UMOV UR19, UR20 ;  /* 0x0000001400137c82 */ /* 0x000fe20008000000 */
[----:B------:R-:W-:Y:S05]  /*3790*/  BRA.U !UP0, `(.L_x_71) ;  /* 0x0000000108987547 */ /* 0x000fea000b800000 */
[----:B------:R-:W-:Y:S02]  /*37a0*/  UIADD3 UR19, UPT, UPT, UR23, UR20, URZ ;  /* 0x0000001417137290 */ /* 0x000fe4000fffe0ff */
[----:B------:R-:W-:Y:S01]  /*37b0*/  UPLOP3.LUT UP3, UPT, UPT, UPT, UPT, 0x40, 0x4 ;  /* 0x000000000004789c */ /* 0x000fe20003f6e870 */
[----:B------:R-:W-:Y:S01]  /*37c0*/  UMOV UR18, UR7 ;  /* 0x0000000700127c82 */ /* 0x000fe20008000000 */
[----:B------:R-:W-:-:S09]  /*37d0*/  UMOV UR17, UR21 ;  /* 0x0000001500117c82 */ /* 0x000fd20008000000 */
.L_x_74:
[----:B--2---:R-:W-:Y:S01]  /*37e0*/  ULEA UR9, UR17, UR8, 0x3 ;  /* 0x0000000811097291 */ /* 0x004fe2000f8e18ff */
[----:B---3--:R-:W-:Y:S11]  /*37f0*/  @P2 BRA `(.L_x_72) ;  /* 0x00000000000c2947 */ /* 0x008ff60003800000 */
[----:B-1----:R-:W-:Y:S04]  /*3800*/  SHF.L.U32 R5, R2, 0x1f, RZ ;  /* 0x0000001f02057819 */ /* 0x002fe800000006ff */
[----:B------:R-:W1:Y:S02]  /*3810*/  SYNCS.PHASECHK.TRANS64.TRYWAIT P0, [UR9], R5 ;  /* 0x00000005ff0075a7 */ /* 0x000e640008001109 */
[----:B-1----:R-:W-:Y:S05]  /*3820*/  @!P0 BRA `(.L_x_73) ;  /* 0x0000004000f88947 */ /* 0x002fea0003800000 */
.L_x_72:
[----:B------:R-:W-:Y:S01]  /*3830*/  UISETP.NE.AND UP0, UPT, UR18, 0x1, UPT ;  /* 0x000000011200788c */ /* 0x000fe2000bf05270 */
[----:B------:R-:W-:Y:S01]  /*3840*/  PLOP3.LUT P2, PT, PT, PT, PT, 0x80, 0x8 ;  /* 0x000000000008781c */ /* 0x000fe20003f4f070 */
[----:B------:R-:W-:Y:S02]  /*3850*/  UIADD3 UR21, UPT, UPT, UR17, 0x1, URZ ;  /* 0x0000000111157890 */ /* 0x000fe4000fffe0ff */
[----:B------:R-:W-:Y:S02]  /*3860*/  ULEA UR30, UR17, UR15, 0x7 ;  /* 0x0000000f111e7291 */ /* 0x000fe4000f8e38ff */
[----:B------:R-:W-:Y:S01]  /*3870*/  UISETP.NE.AND UP1, UPT, UR21, 0x5, UPT ;  /* 0x000000051500788c */ /* 0x000fe2000bf25270 */
[----:B------:R-:W-:Y:S01]  /*3880*/  PLOP3.LUT P0, PT, PT, PT, UP0, 0x80, 0x8 ;  /* 0x000000000008781c */ /* 0x000fe20003f0f008 */
[----:B------:R-:W-:Y:S02]  /*3890*/  ULEA UR32, UR17, UR14, 0x8 ;  /* 0x0000000e11207291 */ /* 0x000fe4000f8e40ff */
[----:B------:R-:W-:Y:S02]  /*38a0*/  USEL UR16, URZ, 0x1, UP1 ;  /* 0x00000001ff107887 */ /* 0x000fe40008800000 */
[----:B------:R-:W-:Y:S02]  /*38b0*/  USEL UR21, UR21, URZ, UP1 ;  /* 0x000000ff15157287 */ /* 0x000fe40008800000 */
[----:B------:R-:W-:Y:S02]  /*38c0*/  UIADD3 UR36, UPT, UPT, UR30, 0x2, URZ ;  /* 0x000000021e247890 */ /* 0x000fe4000fffe0ff */
[----:B------:R-:W-:Y:S01]  /*38d0*/  @UP0 ULEA UR6, UR21, UR8, 0x3 ;  /* 0x0000000815060291 */ /* 0x000fe2000f8e18ff */
[----:B------:R-:W-:Y:S01]  /*38e0*/  LOP3.LUT R2, R2, UR16, RZ, 0x3c, !PT ;  /* 0x0000001002027c12 */ /* 0x000fe2000f8e3cff */
[----:B------:R-:W-:Y:S02]  /*38f0*/  UIADD3 UR34, UPT, UPT, UR32, 0x2, URZ ;  /* 0x0000000220227890 */ /* 0x000fe4000fffe0ff */
[----:B------:R-:W-:Y:S01]  /*3900*/  UIADD3 UR9, UPT, UPT, UR9, 0x28, URZ ;  /* 0x0000002809097890 */ /* 0x000fe2000fffe0ff */
[----:B-1----:R-:W-:Y:S01]  /*3910*/  @P0 SHF.L.U32 R0, R2, 0x1f, RZ ;  /* 0x0000001f02000819 */ /* 0x002fe200000006ff */
[----:B------:R-:W-:Y:S01]  /*3920*/  UMOV UR31, 0x80004020 ;  /* 0x80004020001f7882 */ /* 0x000fe20000000000 */
[----:B------:R-:W-:Y:S01]  /*3930*/  UMOV UR33, 0x80004020 ;  /* 0x8000402000217882 */ /* 0x000fe20000000000 */
[----:B------:R-:W-:Y:S01]  /*3940*/  UMOV UR37, 0x80004020 ;  /* 0x8000402000257882 */ /* 0x000fe20000000000 */
[----:B------:R2:W3:Y:S01]  /*3950*/  @P0 SYNCS.PHASECHK.TRANS64.TRYWAIT P2, [UR6], R0 ;  /* 0x00000000ff0005a7 */ /* 0x0004e20008041106 */
[----:B------:R-:W-:Y:S01]  /*3960*/  UIADD3 UR20, UPT, UPT, UR20, 0x1, URZ ;  /* 0x0000000114147890 */ /* 0x000fe2000fffe0ff */
[----:B------:R2:W-:Y:S01]  /*3970*/  UTCHMMA.2CTA gdesc[UR32], gdesc[UR30], tmem[UR11], tmem[UR28], idesc[UR29], UP3 ;  /* 0x00ff1c1e200075ea */ /* 0x0005e20009a0000b */
[----:B------:R-:W-:Y:S02]  /*3980*/  UIADD3 UR18, UPT, UPT, UR18, -0x1, URZ ;  /* 0xffffffff12127890 */ /* 0x000fe4000fffe0ff */
[----:B------:R-:W-:Y:S02]  /*3990*/  UISETP.NE.AND UP0, UPT, UR20, UR19, UPT ;  /* 0x000000131400728c */ /* 0x000fe4000bf05270 */
[----:B------:R-:W-:Y:S01]  /*39a0*/  UPLOP3.LUT UP3, UPT, UPT, UPT, UPT, 0x80, 0x8 ;  /* 0x000000000008789c */ /* 0x000fe20003f6f070 */
[----:B------:R-:W-:Y:S01]  /*39b0*/  UMOV UR35, 0x80004020 ;  /* 0x8000402000237882 */ /* 0x000fe20000000000 */
[----:B------:R-:W-:Y:S01]  /*39c0*/  UMOV UR17, UR21 ;  /* 0x0000001500117c82 */ /* 0x000fe20008000000 */
[----:B------:R2:W-:Y:S01]  /*39d0*/  UTCHMMA.2CTA gdesc[UR34], gdesc[UR36], tmem[UR11], tmem[UR26], idesc[UR27], UPT ;  /* 0x00ff1a24220075ea */ /* 0x0005e2000ba0000b */
[----:B------:R2:W-:Y:S03]  /*39e0*/  UTCBAR.2CTA.MULTICAST [UR9], URZ, UR13 ;  /* 0x000000ff090073e9 */ /* 0x0005e6000820080d */
[----:B------:R-:W-:Y:S05]  /*39f0*/  BRA.U UP0, `(.L_x_74) ;  /* 0xfffffffd00787547 */ /* 0x000fea000b83ffff */
.L_x_71:
[----:B------:R-:W-:Y:S01]  /*3a00*/  UIADD3 UR10, UPT, UPT, UR10, 0xb0, URZ ;  /* 0x000000b00a0a7890 */ /* 0x000fe2000fffe0ff */
[----:B------:R-:W-:-:S08]  /*3a10*/  UMOV UR20, UR19 ;  /* 0x0000001300147c82 */ /* 0x000fd00008000000 */
[----:B------:R4:W-:Y:S01]  /*3a20*/  UTCBAR.2CTA.MULTICAST [UR10], URZ, UR12 ;  /* 0x000000ff0a0073e9 */ /* 0x0009e2000820080c */
[----:B------:R-:W-:Y:S02]  /*3a30*/  NOP ;  /* 0x0000000000007918 */ /* 0x000fe40000000000 */
.L_x_69:
[----:B------:R-:W-:Y:S01]  /*3a40*/  UIADD3 UR22, UPT, UPT, UR22, 0x1, URZ ;  /* 0x0000000116167890 */ /* 0x000fe2000fffe0ff */
[----:B------:R-:W-:-:S03]  /*3a50*/  ISETP.NE.AND P0, PT, R8, 0x2, PT ;  /* 0x000000020800780c */ /* 0x000fc60003f05270 */
[----:B------:R-:W-:Y:S01]  /*3a60*/  UISETP.NE.AND UP0, UPT, UR22, 0x4, UPT ;  /* 0x000000041600788c */ /* 0x000fe2000bf05270 */
[----:B-12---:R-:W-:Y:S02]  /*3a70*/  SEL R0, RZ, 0x1, P0 ;  /* 0x00000001ff007807 */ /* 0x006fe40000000000 */
[----:B------:R-:W-:Y:S01]  /*3a80*/  SEL R8, R8, RZ, P0 ;  /* 0x000000ff08087207 */ /* 0x000fe20000000000 */
[----:B------:R-:W-:Y:S01]  /*3a90*/  USEL UR6, URZ, 0x1, UP0 ;  /* 0x00000001ff067887 */ /* 0x000fe20008000000 */
[----:B------:R-:W-:Y:S01]  /*3aa0*/  LOP3.LUT R3, R3, R0, RZ, 0x3c, !PT ;  /* 0x0000000003037212 */ /* 0x000fe200078e3cff */
[----:B------:R-:W-:-:S04]  /*3ab0*/  USEL UR22, UR22, URZ, UP0 ;  /* 0x000000ff16167287 */ /* 0x000fc80008000000 */
[----:B------:R-:W-:Y:S01]  /*3ac0*/  LOP3.LUT R9, R9, UR6, RZ, 0x3c, !PT ;  /* 0x0000000609097c12 */ /* 0x000fe2000f8e3cff */
[----:B------:R-:W-:Y:S07]  /*3ad0*/  @P1 BRA `(.L_x_75) ;  /* 0xfffffff800b01947 */ /* 0x000fee000383ffff */
[----:B------:R-:W1:Y:S01]  /*3ae0*/  S2UR UR6, SR_CgaCtaId ;  /* 0x00000000000679c3 */ /* 0x000e620000008800 */
[----:B------:R-:W-:Y:S01]  /*3af0*/  ELECT P0, URZ, PT ;  /* 0x0000000000ff782f */ /* 0x000fe20003800000 */
[----:B------:R-:W-:Y:S01]  /*3b00*/  HFMA2 R0, -RZ, RZ, 0, 5.9604644775390625e-08 ;  /* 0x00000001ff007431 */ /* 0x000fe200000001ff */
[----:B------:R-:W-:-:S05]  /*3b10*/  UMOV UR7, 0x40 ;  /* 0x0000004000077882 */ /* 0x000fca0000000000 */
[----:B------:R-:W-:Y:S01]  /*3b20*/  UVIRTCOUNT.DEALLOC.SMPOOL 0x80 ;  /* 0x000000800000784c */ /* 0x000fe20000000000 */
[----:B------:R-:W-:Y:S02]  /*3b30*/  UISETP.NE.AND UP0, UPT, UR5, URZ, UPT ;  /* 0x000000ff0500728c */ /* 0x000fe4000bf05270 */
[----:B-1----:R-:W-:-:S09]  /*3b40*/  ULEA UR6, UR6, UR7, 0x18 ;  /* 0x0000000706067291 */ /* 0x002fd2000f8ec0ff */
[----:B------:R1:W-:Y:S01]  /*3b50*/  @P0 STS.U8 [UR6+0x1c], R0 ;  /* 0x00001c00ff000988 */ /* 0x0003e20008000006 */
[----:B------:R-:W-:Y:S05]  /*3b60*/  BRA.U UP0, `(.L_x_76) ;  /* 0x0000000100a07547 */ /* 0x000fea000b800000 */
[----:B------:R-:W-:Y:S01]  /*3b70*/  UIADD3 UR5, UPT, UPT, UR8, 0xd0, URZ ;  /* 0x000000d008057890 */ /* 0x000fe2000fffe0ff */
[----:B------:R-:W-:-:S03]  /*3b80*/  SHF.L.U32 R3, R9, 0x1f, RZ ;  /* 0x0000001f09037819 */ /* 0x000fc600000006ff */
[----:B------:R-:W-:-:S09]  /*3b90*/  ULEA UR7, UR22, UR5, 0x3 ;  /* 0x0000000516077291 */ /* 0x000fd2000f8e18ff */
[----:B------:R-:W2:Y:S02]  /*3ba0*/  SYNCS.PHASECHK.TRANS64.TRYWAIT P0, [UR7], R3 ;  /* 0x00000003ff0075a7 */ /* 0x000ea40008001107 */
[----:B--2---:R-:W-:Y:S05]  /*3bb0*/  @!P0 BRA `(.L_x_77) ;  /* 0x00000040002c8947 */ /* 0x004fea0003800000 */
.L_x_159:
[----:B------:R-:W-:-:S04]  /*3bc0*/  UIADD3 UR9, UPT, UPT, UR22, 0x1, URZ ;  /* 0x0000000116097890 */ /* 0x000fc8000fffe0ff */
[----:B------:R-:W-:-:S04]  /*3bd0*/  UISETP.NE.AND UP1, UPT, UR9, 0x4, UPT ;  /* 0x000000040900788c */ /* 0x000fc8000bf25270 */
[----:B----4-:R-:W-:Y:S02]  /*3be0*/  USEL UR10, URZ, 0x1, UP1 ;  /* 0x00000001ff0a7887 */ /* 0x010fe40008800000 */
[----:B------:R-:W-:-:S04]  /*3bf0*/  USEL UR9, UR9, URZ, UP1 ;  /* 0x000000ff09097287 */ /* 0x000fc80008800000 */
[----:B------:R-:W-:Y:S01]  /*3c00*/  ULEA UR7, UR9, UR5, 0x3 ;  /* 0x0000000509077291 */ /* 0x000fe2000f8e18ff */
[----:B------:R-:W-:-:S04]  /*3c10*/  LOP3.LUT R2, R9, UR10, RZ, 0x3c, !PT ;  /* 0x0000000a09027c12 */ /* 0x000fc8000f8e3cff */
[----:B-1----:R-:W-:-:S04]  /*3c20*/  SHF.L.U32 R3, R2, 0x1f, RZ ;  /* 0x0000001f02037819 */ /* 0x002fc800000006ff */
[----:B------:R-:W1:Y:S02]  /*3c30*/  SYNCS.PHASECHK.TRANS64.TRYWAIT P0, [UR7], R3 ;  /* 0x00000003ff0075a7 */ /* 0x000e640008001107 */
[----:B-1----:R-:W-:Y:S05]  /*3c40*/  @!P0 BRA `(.L_x_78) ;  /* 0x0000004000208947 */ /* 0x002fea0003800000 */
.L_x_161:
        /* <DEDUP_REMOVED lines=9> */
.L_x_163:
[----:B------:R-:W-:-:S04]  /*3ce0*/  UIADD3 UR9, UPT, UPT, UR9, 0x1, URZ ;  /* 0x0000000109097890 */ /* 0x000fc8000fffe0ff */
[----:B------:R-:W-:-:S04]  /*3cf0*/  UISETP.NE.AND UP1, UPT, UR9, 0x4, UPT ;  /* 0x000000040900788c */ /* 0x000fc8000bf25270 */
[----:B------:R-:W-:Y:S02]  /*3d00*/  USEL UR7, URZ, 0x1, UP1 ;  /* 0x00000001ff077887 */ /* 0x000fe40008800000 */
[----:B------:R-:W-:-:S04]  /*3d10*/  USEL UR9, UR9, URZ, UP1 ;  /* 0x000000ff09097287 */ /* 0x000fc80008800000 */
[----:B------:R-:W-:Y:S01]  /*3d20*/  ULEA UR9, UR9, UR5, 0x3 ;  /* 0x0000000509097291 */ /* 0x000fe2000f8e18ff */
[----:B-1----:R-:W-:-:S04]  /*3d30*/  LOP3.LUT R3, R2, UR7, RZ, 0x3c, !PT ;  /* 0x0000000702037c12 */ /* 0x002fc8000f8e3cff */
[----:B------:R-:W-:Y:S01]  /*3d40*/  SHF.L.U32 R3, R3, 0x1f, RZ ;  /* 0x0000001f03037819 */ /* 0x000fe200000006ff */
[----:B------:R-:W-:-:S04]  /*3d50*/  IMAD.U32 R0, RZ, RZ, UR9 ;  /* 0x00000009ff007e24 */ /* 0x000fc8000f8e00ff */
[----:B------:R1:W2:Y:S03]  /*3d60*/  SYNCS.PHASECHK.TRANS64.TRYWAIT P0, [R0+URZ], R3 ;  /* 0x00000003000075a7 */ /* 0x0002a600080011ff */
[----:B--2---:R-:W-:Y:S05]  /*3d70*/  @!P0 NANOSLEEP.SYNCS 0x989680 ;  /* 0x009896800000895d */ /* 0x004fea0003900000 */
[----:B------:R-:W2:Y:S02]  /*3d80*/  @!P0 SYNCS.PHASECHK.TRANS64 P0, [R0+URZ], R3 ;  /* 0x00000003000085a7 */ /* 0x000ea400080010ff */
[----:B--2---:R-:W-:Y:S05]  /*3d90*/  @P0 BRA `(.L_x_80) ;  /* 0x0000000000200947 */ /* 0x004fea0003800000 */
.L_x_81:
[----:B--2---:R2:W4:Y:S02]  /*3da0*/  SYNCS.PHASECHK.TRANS64.TRYWAIT P0, [R0+URZ], R3 ;  /* 0x00000003000075a7 */ /* 0x00452400080011ff */
[----:B----4-:R-:W-:Y:S05]  /*3db0*/  @!P0 NANOSLEEP.SYNCS 0x989680 ;  /* 0x009896800000895d */ /* 0x010fea0003900000 */
[----:B------:R-:W4:Y:S02]  /*3dc0*/  @!P0 SYNCS.PHASECHK.TRANS64 P0, [R0+URZ], R3 ;  /* 0x00000003000085a7 */ /* 0x000f2400080010ff */
[----:B----4-:R-:W-:Y:S05]  /*3dd0*/  @!P0 BRA `(.L_x_81) ;  /* 0xfffffffc00f08947 */ /* 0x010fea000383ffff */
[----:B------:R-:W-:Y:S05]  /*3de0*/  BRA `(.L_x_80) ;  /* 0x00000000000c7947 */ /* 0x000fea0003800000 */
.L_x_76:
[----:B------:R-:W-:-:S04]  /*3df0*/  UIADD3 UR5, UPT, UPT, UR8, 0x110, URZ ;  /* 0x0000011008057890 */ /* 0x000fc8000fffe0ff */
[----:B------:R-:W-:-:S09]  /*3e00*/  UPRMT UR5, UR4, 0x654, UR5 ;  /* 0x0000065404057896 */ /* 0x000fd20008000005 */
[----:B------:R-:W-:Y:S03]  /*3e10*/  SYNCS.ARRIVE.TRANS64.RED.A1T0 RZ, [UR5], RZ ;  /* 0x000000ffffff79a7 */ /* 0x000fe60008100405 */
.L_x_80:
[----:B-12---:R-:W-:Y:S01]  /*3e20*/  SHF.L.U32 R3, RZ, 0x1f, RZ ;  /* 0x0000001fff037819 */ /* 0x006fe200000006ff */
[----:B------:R-:W-:Y:S01]  /*3e30*/  UIADD3 UR5, UPT, UPT, UR8, 0x110, URZ ;  /* 0x0000011008057890 */ /* 0x000fe2000fffe0ff */
[----:B------:R-:W-:Y:S02]  /*3e40*/  PLOP3.LUT P0, PT, PT, PT, UP0, 0x80, 0x8 ;  /* 0x000000000008781c */ /* 0x000fe40003f0f008 */
[----:B------:R-:W1:Y:S02]  /*3e50*/  SYNCS.PHASECHK.TRANS64.TRYWAIT P1, [UR8+0x110], R3 ;  /* 0x00011003ff0075a7 */ /* 0x000e640008021108 */
[----:B-1----:R-:W-:Y:S09]  /*3e60*/  @!P1 BRA `(.L_x_82) ;  /* 0x0000003c00c89947 */ /* 0x002ff20003800000 */
.L_x_165:
[----:B------:R-:W-:Y:S01]  /*3e70*/  @!UP0 UPRMT UR5, UR4, 0x654, UR5 ;  /* 0x0000065404058896 */ /* 0x000fe20008000005 */
[----:B------:R-:W-:Y:S02]  /*3e80*/  UMOV UR8, 0xffff ;  /* 0x0000ffff00087882 */ /* 0x000fe40000000000 */
[----:B------:R-:W-:-:S06]  /*3e90*/  UMOV UR4, 0x1 ;  /* 0x0000000100047882 */ /* 0x000fcc0000000000 */
[----:B------:R-:W-:Y:S01]  /*3ea0*/  @!P0 SYNCS.ARRIVE.TRANS64.RED.A1T0 RZ, [UR5], RZ ;  /* 0x000000ffffff89a7 */ /* 0x000fe20008100405 */
[----:B------:R-:W-:Y:S01]  /*3eb0*/  NOP ;  /* 0x0000000000007918 */ /* 0x000fe20000000000 */
[----:B-1----:R-:W1:Y:S01]  /*3ec0*/  LDS R0, [UR6+0x14] ;  /* 0x00001406ff007984 */ /* 0x002e620008000800 */
[----:B------:R-:W-:-:S04]  /*3ed0*/  ULOP3.LUT UR5, UR24, 0xffff, URZ, 0xc0, !UPT ;  /* 0x0000ffff18057892 */ /* 0x000fc8000f8ec0ff */
[----:B------:R-:W-:-:S04]  /*3ee0*/  USHF.R.U32.HI UR5, URZ, 0x5, UR5 ;  /* 0x00000005ff057899 */ /* 0x000fc80008011605 */
[----:B------:R-:W-:Y:S02]  /*3ef0*/  USHF.L.U32 UR8, UR8, UR5, URZ ;  /* 0x0000000508087299 */ /* 0x000fe400080006ff */
[----:B------:R-:W-:-:S04]  /*3f00*/  USHF.L.U32 UR4, UR4, UR5, URZ ;  /* 0x0000000504047299 */ /* 0x000fc800080006ff */
[----:B-1----:R-:W-:-:S04]  /*3f10*/  LOP3.LUT R0, R0, UR8, RZ, 0xc0, !PT ;  /* 0x0000000800007c12 */ /* 0x002fc8000f8ec0ff */
[----:B------:R-:W-:-:S13]  /*3f20*/  ISETP.NE.AND P0, PT, R0, UR8, PT ;  /* 0x0000000800007c0c */ /* 0x000fda000bf05270 */
[----:B------:R-:W-:Y:S05]  /*3f30*/  @P0 BRA `(.L_x_83) ;  /* 0x0000000000580947 */ /* 0x000fea0003800000 */
[----:B------:R-:W1:Y:S02]  /*3f40*/  LDS R0, [UR6+0x18] ;  /* 0x00001806ff007984 */ /* 0x000e640008000800 */
[----:B-1----:R-:W-:-:S04]  /*3f50*/  LOP3.LUT R0, R0, UR4, RZ, 0xc0, !PT ;  /* 0x0000000400007c12 */ /* 0x002fc8000f8ec0ff */
[----:B------:R-:W-:-:S13]  /*3f60*/  ISETP.NE.AND P0, PT, R0, UR4, PT ;  /* 0x0000000400007c0c */ /* 0x000fda000bf05270 */
[----:B------:R-:W-:Y:S05]  /*3f70*/  @P0 BRA `(.L_x_84) ;  /* 0x00000000003c0947 */ /* 0x000fea0003800000 */
[----:B------:R-:W1:Y:S01]  /*3f80*/  S2R R2, SR_LANEID ;  /* 0x0000000000027919 */ /* 0x000e620000000000 */
[----:B------:R-:W-:Y:S01]  /*3f90*/  ULOP3.LUT UR8, URZ, UR8, URZ, 0x33, !UPT ;  /* 0x00000008ff087292 */ /* 0x000fe2000f8e33ff */
[----:B------:R-:W-:Y:S01]  /*3fa0*/  LOP3.LUT R4, RZ, UR4, RZ, 0x33, !PT ;  /* 0x00000004ff047c12 */ /* 0x000fe2000f8e33ff */
[----:B------:R-:W-:Y:S02]  /*3fb0*/  VOTEU.ANY UR7, UPT, PT ;  /* 0x0000000000077886 */ /* 0x000fe400038e0100 */
[----:B------:R-:W-:Y:S01]  /*3fc0*/  UFLO.U32 UR7, UR7 ;  /* 0x00000007000772bd */ /* 0x000fe200080e0000 */
[----:B------:R-:W2:Y:S01]  /*3fd0*/  REDUX UR4, R4 ;  /* 0x00000000040473c4 */ /* 0x000ea20000000000 */
[----:B------:R-:W-:-:S06]  /*3fe0*/  IMAD.U32 R0, RZ, RZ, UR8 ;  /* 0x00000008ff007e24 */ /* 0x000fcc000f8e00ff */
[----:B------:R1:W-:Y:S01]  /*3ff0*/  UTCATOMSWS.AND URZ, UR8 ;  /* 0x0000000800ff79e3 */ /* 0x0003e20008000000 */
[----:B------:R-:W3:Y:S01]  /*4000*/  REDUX UR5, R0 ;  /* 0x00000000000573c4 */ /* 0x000ee20000000000 */
[----:B-1----:R-:W-:Y:S01]  /*4010*/  ISETP.EQ.U32.AND P0, PT, R2, UR7, PT ;  /* 0x0000000702007c0c */ /* 0x002fe2000bf02070 */
[----:B--2---:R-:W-:Y:S01]  /*4020*/  IMAD.U32 R2, RZ, RZ, UR4 ;  /* 0x00000004ff027e24 */ /* 0x004fe2000f8e00ff */
[----:B---3--:R-:W-:-:S11]  /*4030*/  MOV R3, UR5 ;  /* 0x0000000500037c02 */ /* 0x008fd60008000f00 */
[----:B------:R1:W-:Y:S04]  /*4040*/  @P0 ATOMS.AND RZ, [UR6+0x14], R3 ;  /* 0x00001403ffff098c */ /* 0x0003e8000a800006 */
[----:B------:R1:W-:Y:S01]  /*4050*/  @P0 ATOMS.AND RZ, [UR6+0x18], R2 ;  /* 0x00001802ffff098c */ /* 0x0003e2000a800006 */
[----:B------:R-:W-:Y:S05]  /*4060*/  BRA `(.L_x_85) ;  /* 0x0000000000147947 */ /* 0x000fea0003800000 */
.L_x_84:
[----:B------:R-:W-:Y:S02]  /*4070*/  MOV R2, 0x4090 ;  /* 0x0000409000027802 */ /* 0x000fe40000000f00 */
[----:B---345:R-:W-:Y:S05]  /*4080*/  CALL.REL.NOINC `($__internal_0_$__cuda_sm10x_tcgen05_guardrail_trap_col_being_dealloced_not_returned_by_alloc) ;  /* 0x0000004000347944 */ /* 0x038fea0003c00000 */
[----:B------:R-:W-:Y:S05]  /*4090*/  BRA `(.L_x_85) ;  /* 0x0000000000087947 */ /* 0x000fea0003800000 */
.L_x_83:
[----:B------:R-:W-:Y:S02]  /*40a0*/  MOV R2, 0x40c0 ;  /* 0x000040c000027802 */ /* 0x000fe40000000f00 */
[----:B---345:R-:W-:Y:S05]  /*40b0*/  CALL.REL.NOINC `($__internal_2_$__cuda_sm10x_tcgen05_guardrail_trap_unallocated_columns_being_dealloced) ;  /* 0x0000004000407944 */ /* 0x038fea0003c00000 */
.L_x_85:
[----:B------:R-:W-:Y:S01]  /*40c0*/  NOP ;  /* 0x0000000000007918 */ /* 0x000fe20000000000 */
[----:B----4-:R-:W-:Y:S05]  /*40d0*/  EXIT ;  /* 0x000000000000794d */ /* 0x010fea0003800000 */
.L_x_56:
[----:B------:R-:W-:-:S09]  /*40e0*/  UISETP.NE.OR UP5, UPT, UR10, 0x3, !UP5 ;  /* 0x000000030a00788c */ /* 0x000fd2000efa5670 */
[----:B------:R-:W-:Y:S05]  /*40f0*/  BRA.U UP5, `(.L_x_86) ;  /* 0x0000000d05e87547 */ /* 0x000fea000b800000 */
[----:B------:R-:W1:Y:S01]  /*4100*/  LDC R0, c[0x0][0xb30] ;  /* 0x0002cc00ff007b82 */ /* 0x000e620000000800 */
[----:B------:R-:W2:Y:S01]  /*4110*/  LDCU.64 UR8, c[0x0][0x888] ;  /* 0x00011100ff0877ac */ /* 0x000ea20008000a00 */
[----:B------:R-:W-:Y:S02]  /*4120*/  HFMA2 R25, -RZ, RZ, 0, 0 ;  /* 0x00000000ff197431 */ /* 0x000fe400000001ff */
[----:B------:R-:W-:Y:S01]  /*4130*/  IMAD.MOV.U32 R34, RZ, RZ, 0x1 ;  /* 0x00000001ff227424 */ /* 0x000fe200078e00ff */
[----:B------:R-:W-:Y:S01]  /*4140*/  MOV R23, 0x1000 ;  /* 0x0000100000177802 */ /* 0x000fe20000000f00 */
[----:B------:R-:W3:Y:S01]  /*4150*/  LDCU.64 UR4, c[0x0][0x890] ;  /* 0x00011200ff0477ac */ /* 0x000ee20008000a00 */
[----:B------:R-:W-:Y:S01]  /*4160*/  IMAD.MOV.U32 R27, RZ, RZ, RZ ;  /* 0x000000ffff1b7224 */ /* 0x000fe200078e00ff */
[----:B------:R-:W4:Y:S01]  /*4170*/  LDC R19, c[0x0][0x370] ;  /* 0x0000dc00ff137b82 */ /* 0x000f220000000800 */
[----:B------:R-:W-:Y:S01]  /*4180*/  UMOV UR7, 0x400 ;  /* 0x0000040000077882 */ /* 0x000fe20000000000 */
[----:B------:R-:W-:-:S02]  /*4190*/  UPLOP3.LUT UP1, UPT, UPT, UPT, UPT, 0x40, 0x4 ;  /* 0x000000000004789c */ /* 0x000fc40003f2e870 */
[----:B------:R-:W-:Y:S01]  /*41a0*/  ULEA UR7, UR37, UR7, 0x18 ;  /* 0x0000000725077291 */ /* 0x000fe2000f8ec0ff */
[----:B------:R-:W-:-:S03]  /*41b0*/  UMOV UR13, URZ ;  /* 0x000000ff000d7c82 */ /* 0x000fc60008000000 */
[----:B------:R-:W4:Y:S01]  /*41c0*/  LDC R2, c[0x0][0xb0c] ;  /* 0x0002c300ff027b82 */ /* 0x000f220000000800 */
[----:B--2---:R-:W-:Y:S02]  /*41d0*/  UISETP.NE.U32.AND UP4, UPT, UR8, URZ, UPT ;  /* 0x000000ff0800728c */ /* 0x004fe4000bf85070 */
[----:B---3--:R-:W-:-:S05]  /*41e0*/  UISETP.NE.U32.AND UP5, UPT, UR4, URZ, UPT ;  /* 0x000000ff0400728c */ /* 0x008fca000bfa5070 */
[----:B------:R-:W2:Y:S01]  /*41f0*/  LDC R18, c[0x0][0xb20] ;  /* 0x0002c800ff127b82 */ /* 0x000ea20000000800 */
[----:B-1----:R-:W-:Y:S01]  /*4200*/  ISETP.NE.AND P1, PT, R0, 0x1, PT ;  /* 0x000000010000780c */ /* 0x002fe20003f25270 */
[----:B------:R-:W-:Y:S02]  /*4210*/  UISETP.NE.AND.EX UP4, UPT, UR9, URZ, UPT, UP4 ;  /* 0x000000ff0900728c */ /* 0x000fe4000bf85340 */
[----:B------:R-:W-:-:S04]  /*4220*/  UISETP.NE.AND.EX UP5, UPT, UR5, URZ, UPT, UP5 ;  /* 0x000000ff0500728c */ /* 0x000fc8000bfa5350 */
[----:B-----5:R-:W1:Y:S08]  /*4230*/  LDC.64 R32, c[0x0][0x348] ;  /* 0x0000d200ff207b82 */ /* 0x020e700000000a00 */
[----:B------:R-:W3:Y:S08]  /*4240*/  LDC.64 R16, c[0x0][0xb10] ;  /* 0x0002c400ff107b82 */ /* 0x000ef00000000a00 */
[----:B------:R-:W1:Y:S08]  /*4250*/  LDC.64 R6, c[0x0][0xb18] ;  /* 0x0002c600ff067b82 */ /* 0x000e700000000a00 */
[----:B------:R-:W1:Y:S08]  /*4260*/  LDC.64 R4, c[0x0][0xb28] ;  /* 0x0002ca00ff047b82 */ /* 0x000e700000000a00 */
[----:B--2-4-:R-:W1:Y:S02]  /*4270*/  LDC R22, c[0x0][0x374] ;  /* 0x0000dd00ff167b82 */ /* 0x014e640000000800 */
.L_x_95:
[----:B------:R-:W-:Y:S02]  /*4280*/  LEA R0, R27, UR7, 0x3 ;  /* 0x000000071b007c11 */ /* 0x000fe4000f8e18ff */
[----:B------:R-:W-:Y:S02]  /*4290*/  SHF.L.U32 R3, R25, 0x1f, RZ ;  /* 0x0000001f19037819 */ /* 0x000fe400000006ff */
[----:B------:R-:W-:Y:S02]  /*42a0*/  LEA R28, R27, UR7, 0x4 ;  /* 0x000000071b1c7c11 */ /* 0x000fe4000f8e20ff */
[----:B--2---:R-:W2:Y:S02]  /*42b0*/  SYNCS.PHASECHK.TRANS64.TRYWAIT P0, [R0+URZ+0x90], R3 ;  /* 0x00009003000075a7 */ /* 0x004ea400080011ff */
[----:B--2---:R-:W-:Y:S05]  /*42c0*/  @!P0 BRA `(.L_x_87) ;  /* 0x0000003800c88947 */ /* 0x004fea0003800000 */
.L_x_166:
[----:B------:R-:W-:Y:S01]  /*42d0*/  ISETP.GE.AND P0, PT, R26, 0x1, PT ;  /* 0x000000011a00780c */ /* 0x000fe20003f06270 */
[----:B------:R-:W4:Y:S01]  /*42e0*/  LDS.128 R28, [R28+0x120] ;  /* 0x000120001c1c7984 */ /* 0x000f220000000c00 */
[----:B--2---:R-:W-:Y:S01]  /*42f0*/  VIADD R0, R0, 0xa0 ;  /* 0x000000a000007836 */ /* 0x004fe20000000000 */
[----:B------:R-:W-:Y:S01]  /*4300*/  @!PT LDS RZ, [RZ] ;  /* 0x00000000fffff984 */ /* 0x000fe20000000800 */
[----:B------:R-:W-:Y:S01]  /*4310*/  @!PT LDS RZ, [RZ] ;  /* 0x00000000fffff984 */ /* 0x000fe20000000800 */
[----:B------:R-:W-:Y:S01]  /*4320*/  @!PT LDS RZ, [RZ] ;  /* 0x00000000fffff984 */ /* 0x000fe20000000800 */
[----:B------:R-:W-:Y:S01]  /*4330*/  @!PT LDS RZ, [RZ] ;  /* 0x00000000fffff984 */ /* 0x000fe20000000800 */
[----:B------:R2:W-:Y:S06]  /*4340*/  MEMBAR.ALL.CTA ;  /* 0x0000000000007992 */ /* 0x0005ec0000008000 */
[----:B--2---:R-:W2:Y:S01]  /*4350*/  FENCE.VIEW.ASYNC.S ;  /* 0x00000000000073c6 */ /* 0x004ea20000000000 */
[----:B------:R-:W-:Y:S04]  /*4360*/  PRMT R0, RZ, 0x654, R0 ;  /* 0x00000654ff007816 */ /* 0x000fe80000000000 */
[----:B--2---:R2:W-:Y:S01]  /*4370*/  SYNCS.ARRIVE.TRANS64.RED.A1T0 RZ, [R0+URZ], RZ ;  /* 0x000000ff00ff79a7 */ /* 0x0045e200081004ff */
[----:B----4-:R-:W-:Y:S11]  /*4380*/  LOP3.LUT P3, RZ, R30, 0x1, RZ, 0xc0, !PT ;  /* 0x000000011eff7812 */ /* 0x010ff6000786c0ff */
[----:B------:R-:W-:Y:S02]  /*4390*/  @!UPT UIADD3 URZ, UPT, UPT, URZ, URZ, URZ ;  /* 0x000000fffffff290 */ /* 0x000fe4000fffe0ff */
[----:B------:R-:W-:Y:S02]  /*43a0*/  @P3 MOV R13, R28 ;  /* 0x0000001c000d3202 */ /* 0x000fe40000000f00 */
[----:B------:R-:W-:Y:S01]  /*43b0*/  @P3 LOP3.LUT R8, R29, 0xffff, RZ, 0xc0, !PT ;  /* 0x0000ffff1d083812 */ /* 0x000fe200078ec0ff */
[----:B--2---:R-:W-:Y:S06]  /*43c0*/  @!P0 BRA `(.L_x_88) ;  /* 0x0000000000a48947 */ /* 0x004fec0003800000 */
[----:B-1----:R-:W-:Y:S01]  /*43d0*/  IMAD.HI.U32 R37, R22, R7, RZ ;  /* 0x0000000716257227 */ /* 0x002fe200078e00ff */
[----:B------:R-:W-:Y:S02]  /*43e0*/  ISETP.NE.AND P0, PT, R6, 0x1, PT ;  /* 0x000000010600780c */ /* 0x000fe40003f05270 */
[----:B------:R-:W-:Y:S01]  /*43f0*/  ISETP.NE.AND P2, PT, R26, 0x1, PT ;  /* 0x000000011a00780c */ /* 0x000fe20003f45270 */
[----:B---3--:R-:W-:Y:S01]  /*4400*/  IMAD.HI.U32 R36, R19, R16, RZ ;  /* 0x0000001013247227 */ /* 0x008fe200078e00ff */
[----:B------:R-:W-:Y:S02]  /*4410*/  SHF.R.U32.HI R37, RZ, R18, R37 ;  /* 0x00000012ff257219 */ /* 0x000fe40000011625 */
[----:B------:R-:W-:Y:S01]  /*4420*/  ISETP.NE.AND P4, PT, R2, 0x1, PT ;  /* 0x000000010200780c */ /* 0x000fe20003f85270 */
[----:B------:R-:W-:Y:S01]  /*4430*/  IMAD.HI.U32 R38, R13, R16, RZ ;  /* 0x000000100d267227 */ /* 0x000fe200078e00ff */
[----:B------:R-:W-:Y:S02]  /*4440*/  SHF.R.U32.HI R36, RZ, R17, R36 ;  /* 0x00000011ff247219 */ /* 0x000fe40000011624 */
[----:B------:R-:W-:Y:S01]  /*4450*/  SEL R3, R22, R37, !P0 ;  /* 0x0000002516037207 */ /* 0x000fe20004000000 */
[C---:B------:R-:W-:Y:S01]  /*4460*/  IMAD.HI.U32 R37, R8.reuse, R7, RZ ;  /* 0x0000000708257227 */ /* 0x040fe200078e00ff */
[----:B------:R-:W-:Y:S02]  /*4470*/  SEL R11, R19, R36, !P4 ;  /* 0x00000024130b7207 */ /* 0x000fe40006000000 */
[----:B------:R-:W-:Y:S01]  /*4480*/  SHF.R.U32.HI R38, RZ, R17, R38 ;  /* 0x00000011ff267219 */ /* 0x000fe20000011626 */
[----:B------:R-:W-:Y:S01]  /*4490*/  IMAD.HI.U32 R40, R3, R4, RZ ;  /* 0x0000000403287227 */ /* 0x000fe200078e00ff */
[----:B------:R-:W-:Y:S03]  /*44a0*/  SHF.R.U32.HI R37, RZ, R18, R37 ;  /* 0x00000012ff257219 */ /* 0x000fe60000011625 */
[----:B------:R-:W-:Y:S01]  /*44b0*/  IMAD.HI.U32 R36, R11, R4, RZ ;  /* 0x000000040b247227 */ /* 0x000fe200078e00ff */
[----:B------:R-:W-:Y:S02]  /*44c0*/  @P2 SHF.R.U32.HI R3, RZ, R5, R40 ;  /* 0x00000005ff032219 */ /* 0x000fe40000011628 */
[----:B------:R-:W-:Y:S02]  /*44d0*/  SEL R9, R8, R37, !P0 ;  /* 0x0000002508097207 */ /* 0x000fe40004000000 */
[----:B------:R-:W-:Y:S01]  /*44e0*/  @P2 SHF.R.U32.HI R11, RZ, R5, R36 ;  /* 0x00000005ff0b2219 */ /* 0x000fe20000011624 */
[C---:B------:R-:W-:Y:S01]  /*44f0*/  IMAD R10, R26.reuse, R3, RZ ;  /* 0x000000031a0a7224 */ /* 0x040fe200078e02ff */
[----:B------:R-:W-:Y:S01]  /*4500*/  SEL R3, R13, R38, !P4 ;  /* 0x000000260d037207 */ /* 0x000fe20006000000 */
[C---:B------:R-:W-:Y:S03]  /*4510*/  IMAD.HI.U32 R14, R9.reuse, R4, RZ ;  /* 0x00000004090e7227 */ /* 0x040fe600078e00ff */
[----:B------:R-:W-:Y:S01]  /*4520*/  ISETP.GE.AND P0, PT, R9, R10, PT ;  /* 0x0000000a0900720c */ /* 0x000fe20003f06270 */
[C---:B------:R-:W-:Y:S01]  /*4530*/  IMAD R12, R26.reuse, R11, RZ ;  /* 0x0000000b1a0c7224 */ /* 0x040fe200078e02ff */
[-C--:B------:R-:W-:Y:S04]  /*4540*/  SHF.R.U32.HI R14, RZ, R5.reuse, R14 ;  /* 0x00000005ff0e7219 */ /* 0x080fe8000001160e */
[----:B------:R-:W-:Y:S02]  /*4550*/  ISETP.GE.OR P0, PT, R3, R12, P0 ;  /* 0x0000000c0300720c */ /* 0x000fe40000706670 */
[----:B------:R-:W-:Y:S05]  /*4560*/  SEL R15, R9, R14, !P2 ;  /* 0x0000000e090f7207 */ /* 0x000fea0005000000 */
[----:B------:R-:W-:Y:S04]  /*4570*/  IMAD.MOV R14, RZ, RZ, -R15 ;  /* 0x000000ffff0e7224 */ /* 0x000fe800078e0a0f */
[----:B------:R-:W-:Y:S02]  /*4580*/  IMAD R14, R26, R14, R9 ;  /* 0x0000000e1a0e7224 */ /* 0x000fe400078e0209 */
[C---:B------:R-:W-:Y:S05]  /*4590*/  @!P0 IMAD.HI.U32 R10, R3.reuse, R4, RZ ;  /* 0x00000004030a8227 */ /* 0x040fea00078e00ff */
[----:B------:R-:W-:Y:S04]  /*45a0*/  @!P0 SHF.R.U32.HI R10, RZ, R5, R10 ;  /* 0x00000005ff0a8219 */ /* 0x000fe8000001160a */
[----:B------:R-:W-:Y:S01]  /*45b0*/  @!P0 SEL R0, R3, R10, !P2 ;  /* 0x0000000a03008207 */ /* 0x000fe20005000000 */
[----:B------:R-:W-:Y:S03]  /*45c0*/  IMAD.MOV R10, RZ, RZ, -R3 ;  /* 0x000000ffff0a7224 */ /* 0x000fe600078e0a03 */
[----:B------:R-:W-:Y:S01]  /*45d0*/  @!P0 IADD3 R15, PT, PT, R15, -R0, RZ ;  /* 0x800000000f0f8210 */ /* 0x000fe20007ffe0ff */
[----:B------:R-:W-:Y:S01]  /*45e0*/  @!P0 IMAD R0, R11, R14, R0 ;  /* 0x0000000e0b008224 */ /* 0x000fe200078e0200 */
[----:B------:R-:W-:Y:S01]  /*45f0*/  IADD3 R11, PT, PT, -R9, RZ, RZ ;  /* 0x000000ff090b7210 */ /* 0x000fe20007ffe1ff */
[----:B------:R-:W-:Y:S02]  /*4600*/  IMAD R13, R2, R10, R13 ;  /* 0x0000000a020d7224 */ /* 0x000fe400078e020d */
[----:B------:R-:W-:Y:S02]  /*4610*/  @!P0 IMAD R9, R15, R26, R3 ;  /* 0x0000001a0f098224 */ /* 0x000fe400078e0203 */
[----:B------:R-:W-:Y:S02]  /*4620*/  @!P0 IMAD.MOV.U32 R3, RZ, RZ, R0 ;  /* 0x000000ffff038224 */ /* 0x000fe400078e0000 */
[----:B------:R-:W-:Y:S02]  /*4630*/  IMAD R8, R6, R11, R8 ;  /* 0x0000000b06087224 */ /* 0x000fe400078e0208 */
[----:B------:R-:W-:Y:S02]  /*4640*/  IMAD R13, R3, R2, R13 ;  /* 0x00000002030d7224 */ /* 0x000fe400078e020d */
[----:B------:R-:W-:Y:S02]  /*4650*/  IMAD R8, R9, R6, R8 ;  /* 0x0000000609087224 */ /* 0x000fe400078e0208 */
.L_x_88:
[----:B------:R-:W-:Y:S05]  /*4660*/  BRA.U UP1, `(.L_x_89) ;  /* 0x0000000101107547 */ /* 0x000fea000b800000 */
[----:B------:R-:W-:Y:S04]  /*4670*/  MOV R0, UR6 ;  /* 0x0000000600007c02 */ /* 0x000fe80008000f00 */
[----:B------:R-:W-:Y:S04]  /*4680*/  SHF.L.U32 R3, R0, 0x1f, RZ ;  /* 0x0000001f00037819 */ /* 0x000fe800000006ff */
[----:B------:R-:W2:Y:S02]  /*4690*/  SYNCS.PHASECHK.TRANS64.TRYWAIT P0, [UR7+0x88], R3 ;  /* 0x00008803ff0075a7 */ /* 0x000ea40008001107 */
[----:B--2---:R-:W-:Y:S05]  /*46a0*/  @!P0 BRA `(.L_x_90) ;  /* 0x0000003400e48947 */ /* 0x004fea0003800000 */
.L_x_89:
[----:B------:R-:W-:Y:S02]  /*46b0*/  R2UR UR27, R21 ;  /* 0x00000000151b72ca */ /* 0x000fe400000e0000 */
[----:B------:R-:W-:Y:S02]  /*46c0*/  R2UR UR26, R20 ;  /* 0x00000000141a72ca */ /* 0x000fe400000e0000 */
[----:B------:R-:W-:Y:S04]  /*46d0*/  ISETP.NE.U32.AND P2, PT, RZ, UR4, PT ;  /* 0x00000004ff007c0c */ /* 0x000fe8000bf45070 */
[----:B------:R-:W-:Y:S05]  /*46e0*/  ISETP.NE.AND.EX P2, PT, RZ, UR5, PT, P2 ;  /* 0x00000005ff007c0c */ /* 0x000fea000bf45320 */
[----:B------:R-:W-:Y:S02]  /*46f0*/  USHF.L.U32 UR27, UR27, 0x6, URZ ;  /* 0x000000061b1b7899 */ /* 0x000fe400080006ff */
[----:B------:R-:W-:Y:S01]  /*4700*/  USHF.L.U32 UR26, UR26, 0x6, URZ ;  /* 0x000000061a1a7899 */ /* 0x000fe200080006ff */
[----:B------:R-:W-:Y:S11]  /*4710*/  BRA.U !UP5, `(.L_x_91) ;  /* 0x000000010d347547 */ /* 0x000ff6000b800000 */
[----:B------:R-:W-:Y:S01]  /*4720*/  UPLOP3.LUT UP0, UPT, UPT, UPT, UP4, 0x80, 0x8 ;  /* 0x000000000008789c */ /* 0x000fe20003f0f040 */
[----:B--2---:R-:W-:Y:S02]  /*4730*/  HFMA2 R0, -RZ, RZ, 0, 5.9604644775390625e-08 ;  /* 0x00000001ff007431 */ /* 0x004fe400000001ff */
[----:B------:R-:W-:Y:S03]  /*4740*/  IMAD.MOV.U32 R59, RZ, RZ, 0x1 ;  /* 0x00000001ff3b7424 */ /* 0x000fe600078e00ff */
[----:B------:R-:W-:Y:S05]  /*4750*/  PLOP3.LUT P0, PT, PT, PT, UP0, 0x80, 0x8 ;  /* 0x000000000008781c */ /* 0x000fea0003f0f008 */
[----:B------:R-:W2:Y:S01]  /*4760*/  @UP0 LDCU.64 UR10, c[0x0][0x888] ;  /* 0x00011100ff0a07ac */ /* 0x000ea20008000a00 */
[----:B------:R-:W-:Y:S07]  /*4770*/  @UP0 UIMAD UR8, UR36, UR4, URZ ;  /* 0x00000004240802a4 */ /* 0x000fee000f8e02ff */
[----:B------:R-:W-:Y:S01]  /*4780*/  @!P0 PRMT R59, R0, 0x7610, R59 ;  /* 0x00007610003b8816 */ /* 0x000fe2000000003b */
[----:B--2---:R-:W-:Y:S03]  /*4790*/  @UP0 UIMAD.WIDE UR10, UR8, 0x4, UR10 ;  /* 0x00000004080a08a5 */ /* 0x004fe6000f8e020a */
[----:B------:R-:W2:Y:S03]  /*47a0*/  @!UP0 LDCU UR8, c[0x0][0x880] ;  /* 0x00011000ff0887ac */ /* 0x000ea60008000800 */
[----:B------:R-:W-:Y:S01]  /*47b0*/  IMAD.U32 R10, RZ, RZ, UR10 ;  /* 0x0000000aff0a7e24 */ /* 0x000fe2000f8e00ff */
[----:B------:R-:W-:Y:S05]  /*47c0*/  MOV R11, UR11 ;  /* 0x0000000b000b7c02 */ /* 0x000fea0008000f00 */
[----:B------:R4:W5:Y:S02]  /*47d0*/  @P0 LDG.E R35, desc[UR46][R10.64] ;  /* 0x0000002e0a230981 */ /* 0x000964000c1e1900 */
[----:B--2-4-:R-:W-:Y:S07]  /*47e0*/  @!P0 IMAD.U32 R35, RZ, RZ, UR8 ;  /* 0x00000008ff238e24 */ /* 0x014fee000f8e00ff */
.L_x_91:
[----:B-----5:R-:W-:Y:S01]  /*47f0*/  @!P2 FSETP.EQ.AND P0, PT, R35, RZ, PT ;  /* 0x000000ff2300a20b */ /* 0x020fe20003f02000 */
[----:B------:R-:W-:Y:S01]  /*4800*/  @!UPT UIADD3 URZ, UPT, UPT, URZ, URZ, URZ ;  /* 0x000000fffffff290 */ /* 0x000fe2000fffe0ff */
[----:B------:R-:W-:Y:S11]  /*4810*/  @!P2 BRA `(.L_x_92) ;  /* 0x000000000014a947 */ /* 0x000ff60003800000 */
[----:B------:R-:W-:Y:S02]  /*4820*/  LOP3.LUT P2, RZ, R59, 0xff, RZ, 0xc0, !PT ;  /* 0x000000ff3bff7812 */ /* 0x000fe4000784c0ff */
[----:B------:R-:W-:Y:S04]  /*4830*/  PLOP3.LUT P0, PT, PT, PT, UP0, 0x80, 0x8 ;  /* 0x000000000008781c */ /* 0x000fe80003f0f008 */
[----:B------:R-:W-:Y:S07]  /*4840*/  PLOP3.LUT P0, PT, P0, PT, PT, 0x8, 0x80 ;  /* 0x000000000080781c */ /* 0x000fee000070e170 */
[----:B------:R-:W-:Y:S11]  /*4850*/  @P2 FSETP.EQ.AND P0, PT, R35, RZ, PT ;  /* 0x000000ff2300220b */ /* 0x000ff60003f02000 */
[----:B------:R-:W-:Y:S02]  /*4860*/  @!UPT UIADD3 URZ, UPT, UPT, URZ, URZ, URZ ;  /* 0x000000fffffff290 */ /* 0x000fe4000fffe0ff */
.L_x_92:
[----:B------:R-:W-:Y:S01]  /*4870*/  ULEA UR15, UR13, UR7, 0x3 ;  /* 0x000000070d0f7291 */ /* 0x000fe2000f8e18ff */
[----:B--2---:R-:W-:Y:S02]  /*4880*/  SHF.L.U32 R3, R34, 0x1f, RZ ;  /* 0x0000001f22037819 */ /* 0x004fe400000006ff */
[----:B------:R-:W-:Y:S04]  /*4890*/  ELECT P4, URZ, PT ;  /* 0x0000000000ff782f */ /* 0x000fe80003880000 */
[----:B------:R-:W-:Y:S02]  /*48a0*/  PLOP3.LUT P4, PT, P0, P4, PT, 0xf2, 0x2f ;  /* 0x00000000002f781c */ /* 0x000fe40000789e72 */
[----:B------:R-:W2:Y:S11]  /*48b0*/  SYNCS.PHASECHK.TRANS64.TRYWAIT P2, [UR15+0x68], R3 ;  /* 0x00006803ff0075a7 */ /* 0x000eb6000804110f */
[----:B-1----:R-:W-:Y:S05]  /*48c0*/  @!P4 IADD3 R20, P0, PT, R32, 0x580, RZ ;  /* 0x000005802014c810 */ /* 0x002fea0007f1e0ff */
[----:B------:R-:W-:Y:S01]  /*48d0*/  @!P4 IMAD.X R12, RZ, RZ, R33, P0 ;  /* 0x000000ffff0cc224 */ /* 0x000fe200000e0621 */
[----:B--2---:R-:W-:Y:S07]  /*48e0*/  @!P2 BRA `(.L_x_93) ;  /* 0x00000034006ca947 */ /* 0x004fee0003800000 */
.L_x_169:
[----:B------:R-:W2:Y:S01]  /*48f0*/  LDC.64 R14, c[0x0][0xb10] ;  /* 0x0002c400ff0e7b82 */ /* 0x000ea20000000a00 */
[----:B------:R-:W-:Y:S01]  /*4900*/  @!P4 R2UR UR8, R12 ;  /* 0x000000000c08c2ca */ /* 0x000fe200000e0000 */
[----:B------:R-:W-:Y:S01]  /*4910*/  VOTEU.ALL UP3, P4 ;  /* 0x0000000000ff7886 */ /* 0x000fe20002060000 */
[----:B------:R-:W-:Y:S01]  /*4920*/  @!P4 R2UR UR9, R20 ;  /* 0x000000001409c2ca */ /* 0x000fe200000e0000 */
[----:B------:R-:W-:Y:S01]  /*4930*/  UIADD3 UR25, UPT, UPT, UR15, 0x50, URZ ;  /* 0x000000500f197890 */ /* 0x000fe2000fffe0ff */
[----:B------:R-:W-:Y:S03]  /*4940*/  @P3 SHF.R.U32.HI R24, RZ, 0x10, R29 ;  /* 0x00000010ff183819 */ /* 0x000fe6000001161d */
[----:B------:R-:W4:Y:S01]  /*4950*/  LDC.64 R10, c[0x0][0xb18] ;  /* 0x0002c600ff0a7b82 */ /* 0x000f220000000a00 */
[----:B------:R-:W-:Y:S01]  /*4960*/  UIADD3 UR14, UPT, UPT, UR13, 0x1, URZ ;  /* 0x000000010d0e7890 */ /* 0x000fe2000fffe0ff */
[----:B------:R-:W-:Y:S01]  /*4970*/  VIADD R27, R27, 0x1 ;  /* 0x000000011b1b7836 */ /* 0x000fe20000000000 */
[----:B------:R-:W-:Y:S01]  /*4980*/  VOTEU.ALL UP2, P4 ;  /* 0x0000000000ff7886 */ /* 0x000fe20002040000 */
[----:B------:R-:W-:Y:S01]  /*4990*/  UMOV UR18, 0x0 ;  /* 0x0000000000127882 */ /* 0x000fe20000000000 */
[----:B------:R-:W-:Y:S03]  /*49a0*/  UISETP.NE.AND UP6, UPT, UR14, 0x3, UPT ;  /* 0x000000030e00788c */ /* 0x000fe6000bfc5270 */
[----:B-1----:R-:W1:Y:S01]  /*49b0*/  @!P1 LDC R0, c[0x0][0xb20] ;  /* 0x0002c800ff009b82 */ /* 0x002e620000000800 */
[----:B------:R-:W-:Y:S01]  /*49c0*/  UMOV UR19, 0x10000000 ;  /* 0x1000000000137882 */ /* 0x000fe20000000000 */
[----:B------:R-:W-:Y:S01]  /*49d0*/  IMAD.U32 R21, RZ, RZ, UR8 ;  /* 0x00000008ff157e24 */ /* 0x000fe2000f8e00ff */
[----:B------:R-:W-:Y:S05]  /*49e0*/  @!UP3 ULEA UR8, UR13, UR7, 0xc ;  /* 0x000000070d08b291 */ /* 0x000fea000f8e60ff */
[----:B------:R-:W5:Y:S01]  /*49f0*/  @!P1 LDC R3, c[0x0][0xb0c] ;  /* 0x0002c300ff039b82 */ /* 0x000f620000000800 */
[----:B------:R-:W-:Y:S01]  /*4a00*/  IMAD.U32 R20, RZ, RZ, UR9 ;  /* 0x00000009ff147e24 */ /* 0x000fe2000f8e00ff */
[----:B------:R-:W-:Y:S01]  /*4a10*/  UMOV UR28, UR36 ;  /* 0x00000024001c7c82 */ /* 0x000fe20008000000 */
[----:B------:R-:W-:Y:S01]  /*4a20*/  @!P4 R2UR UR21, R21 ;  /* 0x000000001515c2ca */ /* 0x000fe200000e0000 */
[----:B------:R-:W-:Y:S02]  /*4a30*/  @!UP3 UIADD3 UR24, UPT, UPT, UR8, 0x200, URZ ;  /* 0x000002000818b890 */ /* 0x000fe4000fffe0ff */
[----:B------:R-:W-:Y:S01]  /*4a40*/  @!P4 R2UR UR20, R20 ;  /* 0x000000001414c2ca */ /* 0x000fe200000e0000 */
[----:B------:R-:W-:Y:S01]  /*4a50*/  @!UP3 UIADD3 UR10, UPT, UPT, UR26, 0x20, URZ ;  /* 0x000000201a0ab890 */ /* 0x000fe2000fffe0ff */
[----:B------:R-:W-:Y:S01]  /*4a60*/  @!P4 IMAD.MOV.U32 R20, RZ, RZ, 0x1000 ;  /* 0x00001000ff14c424 */ /* 0x000fe200078e00ff */
[----:B------:R-:W-:Y:S02]  /*4a70*/  @!UP3 UIADD3 UR8, UPT, UPT, UR8, 0xa00, URZ ;  /* 0x00000a000808b890 */ /* 0x000fe4000fffe0ff */
[----:B------:R-:W-:Y:S01]  /*4a80*/  USEL UR9, URZ, 0x1, UP6 ;  /* 0x00000001ff097887 */ /* 0x000fe2000b000000 */
[----:B------:R-:W-:Y:S01]  /*4a90*/  VOTEU.ALL UP1, P4 ;  /* 0x0000000000ff7886 */ /* 0x000fe20002020000 */
[----:B------:R-:W-:Y:S01]  /*4aa0*/  UMOV UR11, UR27 ;  /* 0x0000001b000b7c82 */ /* 0x000fe20008000000 */
[----:B------:R-:W-:Y:S01]  /*4ab0*/  UMOV UR12, UR36 ;  /* 0x00000024000c7c82 */ /* 0x000fe20008000000 */
[----:B------:R-:W-:Y:S02]  /*4ac0*/  UPRMT UR16, UR37, 0x654, UR25 ;  /* 0x0000065425107896 */ /* 0x000fe40008000019 */
[----:B------:R-:W-:Y:S01]  /*4ad0*/  LOP3.LUT R34, R34, UR9, RZ, 0x3c, !PT ;  /* 0x0000000922227c12 */ /* 0x000fe2000f8e3cff */
[----:B------:R-:W-:Y:S01]  /*4ae0*/  UMOV UR9, UR25 ;  /* 0x0000001900097c82 */ /* 0x000fe20008000000 */
[----:B------:R1:W-:Y:S01]  /*4af0*/  @!UP2 UTMALDG.3D [UR24], [UR20], desc[UR18] ;  /* 0x000012181400a5b4 */ /* 0x0003e20008011000 */
[----:B------:R-:W-:Y:S01]  /*4b00*/  USEL UR14, UR14, URZ, UP6 ;  /* 0x000000ff0e0e7287 */ /* 0x000fe2000b000000 */
[----:B------:R-:W-:Y:S03]  /*4b10*/  SHF.L.U32 R12, R34, 0x1f, RZ ;  /* 0x0000001f220c7819 */ /* 0x000fe600000006ff */
[----:B------:R-:W-:Y:S01]  /*4b20*/  ULEA UR13, UR14, UR7, 0x3 ;  /* 0x000000070e0d7291 */ /* 0x000fe2000f8e18ff */
[----:B--2---:R-:W-:Y:S01]  /*4b30*/  @!P1 IMAD.HI.U32 R14, R13, R14, RZ ;  /* 0x0000000e0d0e9227 */ /* 0x004fe200078e00ff */
[----:B----4-:R-:W-:Y:S01]  /*4b40*/  @!P1 ISETP.NE.AND P0, PT, R10, 0x1, PT ;  /* 0x000000010a00980c */ /* 0x010fe20003f05270 */
[----:B------:R2:W-:Y:S01]  /*4b50*/  @!UP1 UTMALDG.3D [UR8], [UR20], desc[UR18] ;  /* 0x00001208140095b4 */ /* 0x0005e20008011000 */
[----:B------:R2:W-:Y:S01]  /*4b60*/  @!P4 SYNCS.ARRIVE.TRANS64.RED.A0TR RZ, [UR15+0x50], R20 ;  /* 0x00005014ffffc9a7 */ /* 0x0005e2000830040f */
[C---:B------:R-:W-:Y:S01]  /*4b70*/  @!P1 IMAD.HI.U32 R11, R8.reuse, R11, RZ ;  /* 0x0000000b080b9227 */ /* 0x040fe200078e00ff */
[----:B------:R-:W-:Y:S02]  /*4b80*/  @!P1 SHF.R.U32.HI R14, RZ, R15, R14 ;  /* 0x0000000fff0e9219 */ /* 0x000fe4000001160e */
[----:B-----5:R-:W-:Y:S02]  /*4b90*/  @!P1 ISETP.NE.AND P2, PT, R3, 0x1, PT ;  /* 0x000000010300980c */ /* 0x020fe40003f45270 */
[----:B-1----:R-:W-:Y:S02]  /*4ba0*/  @!P1 SHF.R.U32.HI R9, RZ, R0, R11 ;  /* 0x00000000ff099219 */ /* 0x002fe4000001160b */
[----:B------:R-:W-:Y:S02]  /*4bb0*/  @!P1 SEL R14, R13, R14, !P2 ;  /* 0x0000000e0d0e9207 */ /* 0x000fe40005000000 */
[----:B------:R-:W-:Y:S05]  /*4bc0*/  @!P1 SEL R9, R8, R9, !P0 ;  /* 0x0000000908099207 */ /* 0x000fea0004000000 */
[----:B------:R-:W-:Y:S01]  /*4bd0*/  @!P1 IMAD.IADD R0, R9, 0x1, -R14 ;  /* 0x0000000109009824 */ /* 0x000fe200078e0a0e */
[----:B------:R-:W-:Y:S01]  /*4be0*/  SYNCS.ARRIVE.TRANS64.RED.A1T0 RZ, [UR16], RZ ;  /* 0x000000ffffff79a7 */ /* 0x000fe20008100410 */
[----:B------:R-:W-:Y:S02]  /*4bf0*/  @!P1 IMAD.IADD R9, R14, 0x1, -R9 ;  /* 0x000000010e099824 */ /* 0x000fe400078e0a09 */
[----:B------:R-:W-:Y:S02]  /*4c00*/  @!P1 IMAD R13, R0, R3, R13 ;  /* 0x00000003000d9224 */ /* 0x000fe400078e020d */
[----:B------:R-:W-:Y:S01]  /*4c10*/  @!P1 IMAD R8, R9, R10, R8 ;  /* 0x0000000a09089224 */ /* 0x000fe200078e0208 */
[----:B------:R-:W1:Y:S02]  /*4c20*/  SYNCS.PHASECHK.TRANS64.TRYWAIT P5, [UR13+0x68], R12 ;  /* 0x0000680cff0075a7 */ /* 0x000e6400080a110d */
[----:B-12---:R-:W-:Y:S05]  /*4c30*/  @!P5 BRA `(.L_x_94) ;  /* 0x0000003000b0d947 */ /* 0x006fea0003800000 */
.L_x_171:
[----:B------:R-:W-:Y:S01]  /*4c40*/  UIADD3 UR17, UPT, UPT, UR13, 0x50, URZ ;  /* 0x000000500d117890 */ /* 0x000fe2000fffe0ff */
[----:B-1----:R-:W-:Y:S01]  /*4c50*/  @!P4 IADD3 R3, P0, PT, R32, 0x580, RZ ;  /* 0x000005802003c810 */ /* 0x002fe20007f1e0ff */
[----:B------:R-:W-:Y:S01]  /*4c60*/  VOTEU.ALL UP2, P4 ;  /* 0x0000000000ff7886 */ /* 0x000fe20002040000 */
[----:B------:R-:W-:Y:S01]  /*4c70*/  UMOV UR22, 0x0 ;  /* 0x0000000000167882 */ /* 0x000fe20000000000 */
[----:B------:R-:W-:Y:S01]  /*4c80*/  UPRMT UR15, UR37, 0x654, UR17 ;  /* 0x00000654250f7896 */ /* 0x000fe20008000011 */
[----:B------:R-:W-:Y:S01]  /*4c90*/  @!P4 R2UR UR9, R3 ;  /* 0x000000000309c2ca */ /* 0x000fe200000e0000 */
[----:B------:R-:W-:Y:S01]  /*4ca0*/  @!P4 IMAD.X R0, RZ, RZ, R33, P0 ;  /* 0x000000ffff00c224 */ /* 0x000fe200000e0621 */
[----:B------:R-:W-:Y:S01]  /*4cb0*/  UMOV UR23, 0x10000000 ;  /* 0x1000000000177882 */ /* 0x000fe20000000000 */
[----:B------:R-:W-:Y:S01]  /*4cc0*/  UMOV UR19, UR27 ;  /* 0x0000001b00137c82 */ /* 0x000fe20008000000 */
[----:B------:R-:W-:Y:S01]  /*4cd0*/  UMOV UR20, UR36 ;  /* 0x0000002400147c82 */ /* 0x000fe20008000000 */
[----:B------:R-:W-:Y:S01]  /*4ce0*/  UMOV UR11, UR27 ;  /* 0x0000001b000b7c82 */ /* 0x000fe20008000000 */
[----:B------:R-:W-:Y:S01]  /*4cf0*/  @!P4 R2UR UR8, R0 ;  /* 0x000000000008c2ca */ /* 0x000fe200000e0000 */
[----:B------:R-:W-:Y:S01]  /*4d00*/  UMOV UR12, UR36 ;  /* 0x00000024000c7c82 */ /* 0x000fe20008000000 */
[----:B------:R-:W-:Y:S01]  /*4d10*/  VOTEU.ALL UP1, P4 ;  /* 0x0000000000ff7886 */ /* 0x000fe20002020000 */
[----:B------:R-:W-:Y:S01]  /*4d20*/  @P3 R2UR UR36, R24 ;  /* 0x00000000182432ca */ /* 0x000fe200000e0000 */
[----:B------:R-:W-:Y:S01]  /*4d30*/  IMAD.IADD R20, R8, 0x1, R58 ;  /* 0x0000000108147824 */ /* 0x000fe200078e023a */
[----:B------:R-:W-:Y:S01]  /*4d40*/  ISETP.NE.AND P0, PT, R27, 0x2, PT ;  /* 0x000000021b00780c */ /* 0x000fe20003f05270 */
[----:B------:R-:W-:Y:S01]  /*4d50*/  IMAD.IADD R21, R13, 0x1, R60 ;  /* 0x000000010d157824 */ /* 0x000fe200078e023c */
[----:B------:R-:W-:Y:S01]  /*4d60*/  @!UP1 UIADD3 UR18, UPT, UPT, UR26, 0x10, URZ ;  /* 0x000000101a129890 */ /* 0x000fe2000fffe0ff */
[----:B------:R-:W-:Y:S01]  /*4d70*/  IMAD.U32 R10, RZ, RZ, UR9 ;  /* 0x00000009ff0a7e24 */ /* 0x000fe2000f8e00ff */
[----:B------:R-:W-:Y:S01]  /*4d80*/  @!UP1 UIADD3 UR10, UPT, UPT, UR26, 0x30, URZ ;  /* 0x000000301a0a9890 */ /* 0x000fe2000fffe0ff */
[----:B------:R-:W-:Y:S01]  /*4d90*/  SEL R0, RZ, 0x1, P0 ;  /* 0x00000001ff007807 */ /* 0x000fe20000000000 */
[----:B------:R-:W-:Y:S01]  /*4da0*/  UMOV UR9, UR17 ;  /* 0x0000001100097c82 */ /* 0x000fe20008000000 */
[----:B------:R-:W-:Y:S01]  /*4db0*/  SEL R27, R27, RZ, P0 ;  /* 0x000000ff1b1b7207 */ /* 0x000fe20000000000 */
[----:B------:R-:W-:Y:S01]  /*4dc0*/  IMAD.U32 R11, RZ, RZ, UR8 ;  /* 0x00000008ff0b7e24 */ /* 0x000fe2000f8e00ff */
[----:B------:R-:W-:Y:S01]  /*4dd0*/  @!P4 R2UR UR24, R10 ;  /* 0x000000000a18c2ca */ /* 0x000fe200000e0000 */
[----:B------:R-:W-:Y:S01]  /*4de0*/  @!UP1 ULEA UR8, UR14, UR7, 0xc ;  /* 0x000000070e089291 */ /* 0x000fe2000f8e60ff */
[----:B------:R-:W-:Y:S02]  /*4df0*/  LOP3.LUT R25, R25, R0, RZ, 0x3c, !PT ;  /* 0x0000000019197212 */ /* 0x000fe400078e3cff */
[----:B------:R-:W-:Y:S01]  /*4e00*/  @!P4 R2UR UR25, R11 ;  /* 0x000000000b19c2ca */ /* 0x000fe200000e0000 */
[----:B------:R-:W-:Y:S02]  /*4e10*/  @!UP1 UIADD3 UR16, UPT, UPT, UR8, 0x200, URZ ;  /* 0x0000020008109890 */ /* 0x000fe4000fffe0ff */
[----:B------:R-:W-:Y:S01]  /*4e20*/  @!UP1 UIADD3 UR8, UPT, UPT, UR8, 0xa00, URZ ;  /* 0x00000a0008089890 */ /* 0x000fe2000fffe0ff */
[----:B------:R-:W-:Y:S09]  /*4e30*/  VOTEU.ALL UP1, P4 ;  /* 0x0000000000ff7886 */ /* 0x000ff20002020000 */
[----:B------:R2:W-:Y:S01]  /*4e40*/  @!UP2 UTMALDG.3D [UR16], [UR24], desc[UR22] ;  /* 0x000016101800a5b4 */ /* 0x0005e20008011000 */
[----:B------:R2:W-:Y:S01]  /*4e50*/  @!UP1 UTMALDG.3D [UR8], [UR24], desc[UR22] ;  /* 0x00001608180095b4 */ /* 0x0005e20008011000 */
[----:B------:R2:W-:Y:S01]  /*4e60*/  @!P4 SYNCS.ARRIVE.TRANS64.RED.A0TR RZ, [UR13+0x50], R23 ;  /* 0x00005017ffffc9a7 */ /* 0x0005e2000830040d */
[----:B------:R-:W-:Y:S04]  /*4e70*/  UIADD3 UR13, UPT, UPT, UR14, 0x1, URZ ;  /* 0x000000010e0d7890 */ /* 0x000fe8000fffe0ff */
[----:B------:R-:W-:Y:S04]  /*4e80*/  UISETP.NE.AND UP1, UPT, UR13, 0x3, UPT ;  /* 0x000000030d00788c */ /* 0x000fe8000bf25270 */
[----:B------:R-:W-:Y:S02]  /*4e90*/  USEL UR14, URZ, 0x1, UP1 ;  /* 0x00000001ff0e7887 */ /* 0x000fe40008800000 */
[----:B------:R-:W-:Y:S02]  /*4ea0*/  USEL UR13, UR13, URZ, UP1 ;  /* 0x000000ff0d0d7287 */ /* 0x000fe40008800000 */
[----:B------:R-:W-:Y:S02]  /*4eb0*/  UPLOP3.LUT UP1, UPT, UPT, UPT, UPT, 0x80, 0x8 ;  /* 0x000000000008789c */ /* 0x000fe40003f2f070 */
[----:B------:R-:W-:Y:S01]  /*4ec0*/  LOP3.LUT R34, R34, UR14, RZ, 0x3c, !PT ;  /* 0x0000000e22227c12 */ /* 0x000fe2000f8e3cff */
[----:B------:R-:W-:Y:S01]  /*4ed0*/  SYNCS.ARRIVE.TRANS64.RED.A1T0 RZ, [UR15], RZ ;  /* 0x000000ffffff79a7 */ /* 0x000fe2000810040f */
[----:B------:R-:W-:Y:S07]  /*4ee0*/  @P3 BRA `(.L_x_95) ;  /* 0xfffffff000e43947 */ /* 0x000fee000383ffff */
[----:B------:R-:W-:Y:S01]  /*4ef0*/  UIADD3 UR7, UPT, UPT, UR7, 0x68, URZ ;  /* 0x0000006807077890 */ /* 0x000fe2000fffe0ff */
[----:B------:R-:W-:-:S03]  /*4f00*/  SHF.L.U32 R3, R34, 0x1f, RZ ;  /* 0x0000001f22037819 */ /* 0x000fc600000006ff */
[----:B------:R-:W-:-:S09]  /*4f10*/  ULEA UR4, UR13, UR7, 0x3 ;  /* 0x000000070d047291 */ /* 0x000fd2000f8e18ff */
[----:B------:R-:W1:Y:S02]  /*4f20*/  SYNCS.PHASECHK.TRANS64.TRYWAIT P0, [UR4], R3 ;  /* 0x00000003ff0075a7 */ /* 0x000e640008001104 */
[----:B-1----:R-:W-:Y:S05]  /*4f30*/  @!P0 BRA `(.L_x_96) ;  /* 0x0000003000088947 */ /* 0x002fea0003800000 */
.L_x_173:
        /* <DEDUP_REMOVED lines=9> */
.L_x_175:
[----:B------:R-:W-:-:S04]  /*4fd0*/  UIADD3 UR5, UPT, UPT, UR5, 0x1, URZ ;  /* 0x0000000105057890 */ /* 0x000fc8000fffe0ff */
[----:B------:R-:W-:-:S04]  /*4fe0*/  UISETP.NE.AND UP0, UPT, UR5, 0x3, UPT ;  /* 0x000000030500788c */ /* 0x000fc8000bf05270 */
[----:B------:R-:W-:Y:S02]  /*4ff0*/  USEL UR4, URZ, 0x1, UP0 ;  /* 0x00000001ff047887 */ /* 0x000fe40008000000 */
[----:B------:R-:W-:-:S04]  /*5000*/  USEL UR5, UR5, URZ, UP0 ;  /* 0x000000ff05057287 */ /* 0x000fc80008000000 */
[----:B------:R-:W-:Y:S01]  /*5010*/  ULEA UR5, UR5, UR7, 0x3 ;  /* 0x0000000705057291 */ /* 0x000fe2000f8e18ff */
[----:B-1----:R-:W-:-:S04]  /*5020*/  LOP3.LUT R3, R34, UR4, RZ, 0x3c, !PT ;  /* 0x0000000422037c12 */ /* 0x002fc8000f8e3cff */
[----:B------:R-:W-:Y:S01]  /*5030*/  SHF.L.U32 R3, R3, 0x1f, RZ ;  /* 0x0000001f03037819 */ /* 0x000fe200000006ff */
[----:B------:R-:W-:-:S07]  /*5040*/  IMAD.U32 R0, RZ, RZ, UR5 ;  /* 0x00000005ff007e24 */ /* 0x000fce000f8e00ff */
.L_x_98:
[----:B-1----:R1:W4:Y:S02]  /*5050*/  SYNCS.PHASECHK.TRANS64.TRYWAIT P0, [R0+URZ], R3 ;  /* 0x00000003000075a7 */ /* 0x00232400080011ff */
[----:B----4-:R-:W-:Y:S05]  /*5060*/  @!P0 NANOSLEEP.SYNCS 0x989680 ;  /* 0x009896800000895d */ /* 0x010fea0003900000 */
[----:B------:R-:W4:Y:S02]  /*5070*/  @!P0 SYNCS.PHASECHK.TRANS64 P0, [R0+URZ], R3 ;  /* 0x00000003000085a7 */ /* 0x000f2400080010ff */
[----:B--2-4-:R-:W-:Y:S05]  /*5080*/  @P0 EXIT ;  /* 0x000000000000094d */ /* 0x014fea0003800000 */
[----:B------:R-:W-:Y:S05]  /*5090*/  BRA `(.L_x_98) ;  /* 0xfffffffc00ec7947 */ /* 0x000fea000383ffff */
.L_x_86:
[----:B------:R-:W-:-:S06]  /*50a0*/  UISETP.GE.AND UP1, UPT, UR10, 0x4, UPT ;  /* 0x000000040a00788c */ /* 0x000fcc000bf26270 */
[----:B------:R-:W-:-:S13]  /*50b0*/  PLOP3.LUT P0, PT, PT, PT, UP1, 0x80, 0x8 ;  /* 0x000000000008781c */ /* 0x000fda0003f0f018 */
[----:B------:R-:W-:Y:S05]  /*50c0*/  @!P0 EXIT ;  /* 0x000000000000894d */ /* 0x000fea0003800000 */
[----:B------:R-:W-:Y:S01]  /*50d0*/  BAR.SYNC.DEFER_BLOCKING 0x6, 0xa0 ;  /* 0x0182800000007b1d */ /* 0x000fe20000010000 */
[----:B------:R-:W-:Y:S01]  /*50e0*/  IMAD.SHL.U32 R4, R70, 0x200000, RZ ;  /* 0x0020000046047824 */ /* 0x000fe200078e00ff */
[----:B------:R-:W-:Y:S01]  /*50f0*/  CS2R R72, SRZ ;  /* 0x0000000000487805 */ /* 0x000fe2000001ff00 */
[C---:B------:R-:W-:Y:S02]  /*5100*/  IMAD.SHL.U32 R69, R74.reuse, 0x10, RZ ;  /* 0x000000104a457824 */ /* 0x040fe400078e00ff */
[----:B------:R-:W-:Y:S01]  /*5110*/  IMAD.U32 R33, R74, 0x10000, RZ ;  /* 0x000100004a217824 */ /* 0x000fe200078e00ff */
[----:B------:R-:W-:Y:S02]  /*5120*/  UMOV UR48, 0x400 ;  /* 0x0000040000307882 */ /* 0x000fe40000000000 */
[----:B------:R-:W1:Y:S01]  /*5130*/  LDC R63, c[0x0][0x370] ;  /* 0x0000dc00ff3f7b82 */ /* 0x000e620000000800 */
[----:B------:R-:W-:Y:S01]  /*5140*/  ULEA UR48, UR37, UR48, 0x18 ;  /* 0x0000003025307291 */ /* 0x000fe2000f8ec0ff */
[----:B------:R-:W-:Y:S01]  /*5150*/  LOP3.LUT R4, R4, 0x200000, RZ, 0xc0, !PT ;  /* 0x0020000004047812 */ /* 0x000fe200078ec0ff */
[----:B------:R-:W-:Y:S01]  /*5160*/  IMAD.SHL.U32 R68, R74, 0x2, RZ ;  /* 0x000000024a447824 */ /* 0x000fe200078e00ff */
[C---:B------:R-:W-:Y:S01]  /*5170*/  LOP3.LUT R5, R69.reuse, 0x40, RZ, 0xc0, !PT ;  /* 0x0000004045057812 */ /* 0x040fe200078ec0ff */
[----:B------:R-:W-:Y:S01]  /*5180*/  IMAD.SHL.U32 R3, R70, 0x200, RZ ;  /* 0x0000020046037824 */ /* 0x000fe200078e00ff */
[----:B------:R-:W-:Y:S01]  /*5190*/  LOP3.LUT R2, R69, 0x5b0, RZ, 0xc0, !PT ;  /* 0x000005b045027812 */ /* 0x000fe200078ec0ff */
[----:B------:R-:W-:Y:S01]  /*51a0*/  IMAD.MOV.U32 R30, RZ, RZ, RZ ;  /* 0x000000ffff1e7224 */ /* 0x000fe200078e00ff */
[----:B------:R-:W2:Y:S01]  /*51b0*/  LDC R28, c[0x0][0xb0c] ;  /* 0x0002c300ff1c7b82 */ /* 0x000ea20000000800 */
[----:B------:R-:W-:Y:S01]  /*51c0*/  LOP3.LUT R33, R4, 0x400000, R33, 0xf8, !PT ;  /* 0x0040000004217812 */ /* 0x000fe200078ef821 */
[----:B------:R-:W-:Y:S01]  /*51d0*/  IMAD.MOV.U32 R78, RZ, RZ, RZ ;  /* 0x000000ffff4e7224 */ /* 0x000fe200078e00ff */
[----:B------:R-:W-:Y:S01]  /*51e0*/  LOP3.LUT R68, R5, 0x8, R68, 0xf8, !PT ;  /* 0x0000000805447812 */ /* 0x000fe200078ef844 */
[----:B------:R-:W3:Y:S01]  /*51f0*/  LDCU.64 UR54, c[0x0][0x348] ;  /* 0x00006900ff3677ac */ /* 0x000ee20008000a00 */
[----:B------:R-:W-:-:S02]  /*5200*/  LOP3.LUT R3, R2, 0x200, R3, 0xf8, !PT ;  /* 0x0000020002037812 */ /* 0x000fc400078ef803 */
[----:B------:R-:W-:Y:S01]  /*5210*/  LOP3.LUT P0, RZ, R69, 0x40, RZ, 0xc0, !PT ;  /* 0x0000004045ff7812 */ /* 0x000fe2000780c0ff */
[----:B------:R-:W4:Y:S01]  /*5220*/  LDC R61, c[0x0][0xb20] ;  /* 0x0002c800ff3d7b82 */ /* 0x000f220000000800 */
[----:B------:R-:W3:Y:S01]  /*5230*/  LDS R0, [UR48+0x140] ;  /* 0x00014030ff007984 */ /* 0x000ee20008000800 */
[----:B------:R-:W-:Y:S01]  /*5240*/  LOP3.LUT R68, R3, R68, RZ, 0xfc, !PT ;  /* 0x0000004403447212 */ /* 0x000fe200078efcff */
[----:B------:R-:W1:Y:S01]  /*5250*/  LDCU.64 UR38, c[0x0][0x888] ;  /* 0x00011100ff2677ac */ /* 0x000e620008000a00 */
[----:B------:R-:W-:Y:S01]  /*5260*/  LOP3.LUT R74, R74, 0x60, RZ, 0xc0, !PT ;  /* 0x000000604a4a7812 */ /* 0x000fe200078ec0ff */
[----:B------:R-:W1:Y:S03]  /*5270*/  LDCU.64 UR44, c[0x0][0x890] ;  /* 0x00011200ff2c77ac */ /* 0x000e660008000a00 */
[----:B------:R-:W1:Y:S01]  /*5280*/  LDC R27, c[0x0][0xb30] ;  /* 0x0002cc00ff1b7b82 */ /* 0x000e620000000800 */
[----:B------:R-:W-:Y:S01]  /*5290*/  UMOV UR51, 0x1 ;  /* 0x0000000100337882 */ /* 0x000fe20000000000 */
[----:B------:R-:W-:Y:S01]  /*52a0*/  UIADD3 UR52, UPT, UPT, UR48, 0x200, URZ ;  /* 0x0000020030347890 */ /* 0x000fe2000fffe0ff */
[----:B------:R-:W-:Y:S01]  /*52b0*/  UMOV UR56, URZ ;  /* 0x000000ff00387c82 */ /* 0x000fe20008000000 */
[----:B------:R-:W-:-:S04]  /*52c0*/  UMOV UR50, URZ ;  /* 0x000000ff00327c82 */ /* 0x000fc80008000000 */
[----:B------:R-:W1:Y:S01]  /*52d0*/  LDC.64 R56, c[0x0][0xb10] ;  /* 0x0002c400ff387b82 */ /* 0x000e620000000a00 */
[----:B------:R-:W-:-:S07]  /*52e0*/  UMOV UR49, URZ ;  /* 0x000000ff00317c82 */ /* 0x000fce0008000000 */
[----:B------:R-:W1:Y:S08]  /*52f0*/  LDC.64 R24, c[0x0][0xb18] ;  /* 0x0002c600ff187b82 */ /* 0x000e700000000a00 */
[----:B------:R-:W1:Y:S08]  /*5300*/  LDC.64 R22, c[0x0][0xb28] ;  /* 0x0002ca00ff167b82 */ /* 0x000e700000000a00 */
[----:B------:R-:W1:Y:S01]  /*5310*/  LDC.64 R54, c[0x0][0x8b0] ;  /* 0x00022c00ff367b82 */ /* 0x000e620000000a00 */
[----:B---3--:R-:W-:Y:S01]  /*5320*/  IMAD.IADD R33, R0, 0x1, R33 ;  /* 0x0000000100217824 */ /* 0x008fe200078e0221 */
[----:B------:R-:W-:-:S06]  /*5330*/  P2R R0, PR, RZ, 0x1 ;  /* 0x00000001ff007803 */ /* 0x000fcc0000000000 */
[----:B------:R-:W3:Y:S08]  /*5340*/  LDC.64 R52, c[0x0][0x8a8] ;  /* 0x00022a00ff347b82 */ /* 0x000ef00000000a00 */
[----:B--2-4-:R-:W1:Y:S02]  /*5350*/  LDC R62, c[0x0][0x374] ;  /* 0x0000dd00ff3e7b82 */ /* 0x014e640000000800 */
.L_x_129:
[----:B------:R-:W-:Y:S02]  /*5360*/  LEA R0, R78, UR48, 0x3 ;  /* 0x000000304e007c11 */ /* 0x000fe4000f8e18ff */
[----:B------:R-:W-:Y:S02]  /*5370*/  SHF.L.U32 R3, R72, 0x1f, RZ ;  /* 0x0000001f48037819 */ /* 0x000fe400000006ff */
[----:B------:R-:W-:Y:S02]  /*5380*/  LEA R16, R78, UR48, 0x4 ;  /* 0x000000304e107c11 */ /* 0x000fe4000f8e20ff */
[----:B------:R-:W2:Y:S02]  /*5390*/  SYNCS.PHASECHK.TRANS64.TRYWAIT P0, [R0+URZ+0x90], R3 ;  /* 0x00009003000075a7 */ /* 0x000ea400080011ff */
[----:B-12---:R-:W-:Y:S05]  /*53a0*/  @!P0 BRA `(.L_x_99) ;  /* 0x0000002c001c8947 */ /* 0x006fea0003800000 */
.L_x_176:
[----:B------:R-:W4:Y:S01]  /*53b0*/  LDC.64 R12, c[0x0][0xb10] ;  /* 0x0002c400ff0c7b82 */ /* 0x000f220000000a00 */
[----:B------:R-:W3:Y:S01]  /*53c0*/  LDS.128 R16, [R16+0x120] ;  /* 0x0001200010107984 */ /* 0x000ee20000000c00 */
[----:B-1----:R-:W-:Y:S01]  /*53d0*/  ISETP.NE.AND P1, PT, R27, 0x1, PT ;  /* 0x000000011b00780c */ /* 0x002fe20003f25270 */
[----:B--2---:R-:W-:Y:S01]  /*53e0*/  VIADD R0, R0, 0xa0 ;  /* 0x000000a000007836 */ /* 0x004fe20000000000 */
[----:B------:R-:W-:Y:S04]  /*53f0*/  ISETP.GE.AND P0, PT, R26, 0x1, PT ;  /* 0x000000011a00780c */ /* 0x000fe80003f06270 */
[----:B------:R-:W1:Y:S01]  /*5400*/  LDC.64 R10, c[0x0][0xb18] ;  /* 0x0002c600ff0a7b82 */ /* 0x000e620000000a00 */
[----:B------:R-:W-:Y:S01]  /*5410*/  PRMT R0, RZ, 0x654, R0 ;  /* 0x00000654ff007816 */ /* 0x000fe20000000000 */
[----:B------:R-:W-:Y:S01]  /*5420*/  @!PT LDS RZ, [RZ] ;  /* 0x00000000fffff984 */ /* 0x000fe20000000800 */
[----:B------:R-:W-:Y:S01]  /*5430*/  @!PT LDS RZ, [RZ] ;  /* 0x00000000fffff984 */ /* 0x000fe20000000800 */
[----:B------:R-:W-:Y:S01]  /*5440*/  @!PT LDS RZ, [RZ] ;  /* 0x00000000fffff984 */ /* 0x000fe20000000800 */
[----:B------:R-:W-:Y:S01]  /*5450*/  @!PT LDS RZ, [RZ] ;  /* 0x00000000fffff984 */ /* 0x000fe20000000800 */
[----:B------:R2:W-:Y:S06]  /*5460*/  MEMBAR.ALL.CTA ;  /* 0x0000000000007992 */ /* 0x0005ec0000008000 */
[----:B--2---:R-:W2:Y:S01]  /*5470*/  FENCE.VIEW.ASYNC.S ;  /* 0x00000000000073c6 */ /* 0x004ea20000000000 */
[----:B------:R-:W1:Y:S08]  /*5480*/  @!P1 LDC R14, c[0x0][0xb20] ;  /* 0x0002c800ff0e9b82 */ /* 0x000e700000000800 */
[----:B------:R-:W1:Y:S01]  /*5490*/  @!P1 LDC R9, c[0x0][0xb0c] ;  /* 0x0002c300ff099b82 */ /* 0x000e620000000800 */
[----:B--2---:R2:W-:Y:S01]  /*54a0*/  SYNCS.ARRIVE.TRANS64.RED.A1T0 RZ, [R0+URZ], RZ ;  /* 0x000000ff00ff79a7 */ /* 0x0045e200081004ff */
[----:B---3--:R-:W-:Y:S04]  /*54b0*/  LOP3.LUT P4, RZ, R18, 0x1, RZ, 0xc0, !PT ;  /* 0x0000000112ff7812 */ /* 0x008fe8000788c0ff */
[----:B------:R-:W-:Y:S09]  /*54c0*/  P2R R75, PR, RZ, 0x10 ;  /* 0x00000010ff4b7803 */ /* 0x000ff20000000000 */
[----:B------:R-:W-:Y:S02]  /*54d0*/  @P4 MOV R31, R16 ;  /* 0x00000010001f4202 */ /* 0x000fe40000000f00 */
[----:B------:R-:W-:Y:S01]  /*54e0*/  @P4 LOP3.LUT R29, R17, 0xffff, RZ, 0xc0, !PT ;  /* 0x0000ffff111d4812 */ /* 0x000fe200078ec0ff */
[----:B--2-4-:R-:W-:Y:S06]  /*54f0*/  @!P0 BRA `(.L_x_100) ;  /* 0x0000000000a48947 */ /* 0x014fec0003800000 */
[----:B------:R-:W-:Y:S01]  /*5500*/  IMAD.HI.U32 R36, R62, R25, RZ ;  /* 0x000000193e247227 */ /* 0x000fe200078e00ff */
[----:B------:R-:W-:Y:S02]  /*5510*/  ISETP.NE.AND P0, PT, R24, 0x1, PT ;  /* 0x000000011800780c */ /* 0x000fe40003f05270 */
[----:B------:R-:W-:Y:S01]  /*5520*/  ISETP.NE.AND P2, PT, R26, 0x1, PT ;  /* 0x000000011a00780c */ /* 0x000fe20003f45270 */
[-C--:B------:R-:W-:Y:S01]  /*5530*/  IMAD.HI.U32 R34, R63, R56.reuse, RZ ;  /* 0x000000383f227227 */ /* 0x080fe200078e00ff */
[----:B------:R-:W-:Y:S02]  /*5540*/  SHF.R.U32.HI R37, RZ, R61, R36 ;  /* 0x0000003dff257219 */ /* 0x000fe40000011624 */
[----:B------:R-:W-:Y:S01]  /*5550*/  ISETP.NE.AND P3, PT, R28, 0x1, PT ;  /* 0x000000011c00780c */ /* 0x000fe20003f65270 */
[----:B------:R-:W-:Y:S01]  /*5560*/  IMAD.HI.U32 R40, R29, R25, RZ ;  /* 0x000000191d287227 */ /* 0x000fe200078e00ff */
[----:B------:R-:W-:Y:S02]  /*5570*/  SHF.R.U32.HI R34, RZ, R57, R34 ;  /* 0x00000039ff227219 */ /* 0x000fe40000011622 */
[----:B------:R-:W-:Y:S01]  /*5580*/  SEL R3, R62, R37, !P0 ;  /* 0x000000253e037207 */ /* 0x000fe20004000000 */
[----:B------:R-:W-:Y:S01]  /*5590*/  IMAD.HI.U32 R38, R31, R56, RZ ;  /* 0x000000381f267227 */ /* 0x000fe200078e00ff */
[----:B------:R-:W-:Y:S03]  /*55a0*/  SEL R7, R63, R34, !P3 ;  /* 0x000000223f077207 */ /* 0x000fe60005800000 */
[-C--:B------:R-:W-:Y:S01]  /*55b0*/  IMAD.HI.U32 R34, R3, R22.reuse, RZ ;  /* 0x0000001603227227 */ /* 0x080fe200078e00ff */
[----:B------:R-:W-:Y:S03]  /*55c0*/  SHF.R.U32.HI R38, RZ, R57, R38 ;  /* 0x00000039ff267219 */ /* 0x000fe60000011626 */
[----:B------:R-:W-:Y:S01]  /*55d0*/  IMAD.HI.U32 R36, R7, R22, RZ ;  /* 0x0000001607247227 */ /* 0x000fe200078e00ff */
[----:B------:R-:W-:Y:S02]  /*55e0*/  @P2 SHF.R.U32.HI R3, RZ, R23, R34 ;  /* 0x00000017ff032219 */ /* 0x000fe40000011622 */
[----:B------:R-:W-:Y:S02]  /*55f0*/  SHF.R.U32.HI R34, RZ, R61, R40 ;  /* 0x0000003dff227219 */ /* 0x000fe40000011628 */
[----:B------:R-:W-:Y:S01]  /*5600*/  @P2 SHF.R.U32.HI R7, RZ, R23, R36 ;  /* 0x00000017ff072219 */ /* 0x000fe20000011624 */
[C---:B------:R-:W-:Y:S01]  /*5610*/  IMAD R2, R26.reuse, R3, RZ ;  /* 0x000000031a027224 */ /* 0x040fe200078e02ff */
[----:B------:R-:W-:Y:S02]  /*5620*/  SEL R5, R29, R34, !P0 ;  /* 0x000000221d057207 */ /* 0x000fe40004000000 */
[----:B------:R-:W-:Y:S01]  /*5630*/  SEL R3, R31, R38, !P3 ;  /* 0x000000261f037207 */ /* 0x000fe20005800000 */
[----:B------:R-:W-:Y:S01]  /*5640*/  IMAD R4, R26, R7, RZ ;  /* 0x000000071a047224 */ /* 0x000fe200078e02ff */
[C---:B------:R-:W-:Y:S01]  /*5650*/  ISETP.GE.AND P0, PT, R5.reuse, R2, PT ;  /* 0x000000020500720c */ /* 0x040fe20003f06270 */
[----:B------:R-:W-:Y:S03]  /*5660*/  IMAD.HI.U32 R6, R5, R22, RZ ;  /* 0x0000001605067227 */ /* 0x000fe600078e00ff */
[----:B------:R-:W-:Y:S01]  /*5670*/  ISETP.GE.OR P0, PT, R3, R4, P0 ;  /* 0x000000040300720c */ /* 0x000fe20000706670 */
[----:B------:R-:W-:Y:S01]  /*5680*/  IMAD.MOV R4, RZ, RZ, -R3 ;  /* 0x000000ffff047224 */ /* 0x000fe200078e0a03 */
[-C--:B------:R-:W-:Y:S03]  /*5690*/  SHF.R.U32.HI R6, RZ, R23.reuse, R6 ;  /* 0x00000017ff067219 */ /* 0x080fe60000011606 */
[----:B------:R-:W-:Y:S01]  /*56a0*/  IMAD R31, R28, R4, R31 ;  /* 0x000000041c1f7224 */ /* 0x000fe200078e021f */
[----:B------:R-:W-:Y:S05]  /*56b0*/  SEL R15, R5, R6, !P2 ;  /* 0x00000006050f7207 */ /* 0x000fea0005000000 */
[----:B------:R-:W-:Y:S02]  /*56c0*/  IMAD.MOV R6, RZ, RZ, -R15 ;  /* 0x000000ffff067224 */ /* 0x000fe400078e0a0f */
[C---:B------:R-:W-:Y:S04]  /*56d0*/  @!P0 IMAD.HI.U32 R2, R3.reuse, R22, RZ ;  /* 0x0000001603028227 */ /* 0x040fe800078e00ff */
[----:B------:R-:W-:Y:S01]  /*56e0*/  IMAD R6, R26, R6, R5 ;  /* 0x000000061a067224 */ /* 0x000fe200078e0205 */
[----:B------:R-:W-:Y:S04]  /*56f0*/  @!P0 SHF.R.U32.HI R2, RZ, R23, R2 ;  /* 0x00000017ff028219 */ /* 0x000fe80000011602 */
[----:B------:R-:W-:Y:S02]  /*5700*/  @!P0 SEL R0, R3, R2, !P2 ;  /* 0x0000000203008207 */ /* 0x000fe40005000000 */
[----:B------:R-:W-:Y:S02]  /*5710*/  IADD3 R2, PT, PT, -R5, RZ, RZ ;  /* 0x000000ff05027210 */ /* 0x000fe40007ffe1ff */
[----:B------:R-:W-:Y:S01]  /*5720*/  @!P0 IADD3 R8, PT, PT, R15, -R0, RZ ;  /* 0x800000000f088210 */ /* 0x000fe20007ffe0ff */
[----:B------:R-:W-:Y:S02]  /*5730*/  @!P0 IMAD R0, R7, R6, R0 ;  /* 0x0000000607008224 */ /* 0x000fe400078e0200 */
[----:B------:R-:W-:Y:S02]  /*5740*/  IMAD R29, R24, R2, R29 ;  /* 0x00000002181d7224 */ /* 0x000fe400078e021d */
[----:B------:R-:W-:Y:S02]  /*5750*/  @!P0 IMAD R5, R8, R26, R3 ;  /* 0x0000001a08058224 */ /* 0x000fe400078e0203 */
[----:B------:R-:W-:Y:S04]  /*5760*/  @!P0 IMAD.MOV.U32 R3, RZ, RZ, R0 ;  /* 0x000000ffff038224 */ /* 0x000fe800078e0000 */
[----:B------:R-:W-:Y:S02]  /*5770*/  IMAD R31, R3, R28, R31 ;  /* 0x0000001c031f7224 */ /* 0x000fe400078e021f */
[----:B------:R-:W-:Y:S07]  /*5780*/  IMAD R29, R5, R24, R29 ;  /* 0x00000018051d7224 */ /* 0x000fee00078e021d */
.L_x_100:
[----:B-1----:R-:W-:Y:S01]  /*5790*/  @!P1 ISETP.NE.AND P0, PT, R10, 0x1, PT ;  /* 0x000000010a00980c */ /* 0x002fe20003f05270 */
[----:B------:R-:W-:Y:S01]  /*57a0*/  @!P1 IMAD.HI.U32 R0, R31, R12, RZ ;  /* 0x0000000c1f009227 */ /* 0x000fe200078e00ff */
[----:B------:R-:W-:Y:S01]  /*57b0*/  @!P1 ISETP.NE.AND P2, PT, R9, 0x1, PT ;  /* 0x000000010900980c */ /* 0x000fe20003f45270 */
[----:B------:R-:W-:Y:S01]  /*57c0*/  ULOP3.LUT UP0, URZ, UR52, 0x90, URZ, 0xc0, !UPT ;  /* 0x0000009034ff7892 */ /* 0x000fe2000f80c0ff */
[----:B------:R-:W-:Y:S01]  /*57d0*/  R2UR UR42, R21 ;  /* 0x00000000152a72ca */ /* 0x000fe200000e0000 */
[----:B------:R-:W-:Y:S01]  /*57e0*/  @!P1 IMAD.HI.U32 R3, R29, R11, RZ ;  /* 0x0000000b1d039227 */ /* 0x000fe200078e00ff */
[----:B------:R-:W-:Y:S02]  /*57f0*/  @!P1 SHF.R.U32.HI R0, RZ, R13, R0 ;  /* 0x0000000dff009219 */ /* 0x000fe40000011600 */
[----:B------:R-:W-:Y:S01]  /*5800*/  R2UR UR41, R20 ;  /* 0x00000000142972ca */ /* 0x000fe200000e0000 */
[----:B------:R-:W-:Y:S01]  /*5810*/  VIADD R78, R78, 0x1 ;  /* 0x000000014e4e7836 */ /* 0x000fe20000000000 */
[----:B------:R-:W-:Y:S02]  /*5820*/  @!P1 SHF.R.U32.HI R2, RZ, R14, R3 ;  /* 0x0000000eff029219 */ /* 0x000fe40000011603 */
[----:B------:R-:W-:Y:S02]  /*5830*/  @!P1 SEL R3, R31, R0, !P2 ;  /* 0x000000001f039207 */ /* 0x000fe40005000000 */
[----:B------:R-:W-:Y:S02]  /*5840*/  @!P1 SEL R2, R29, R2, !P0 ;  /* 0x000000021d029207 */ /* 0x000fe40004000000 */
[----:B------:R-:W-:Y:S01]  /*5850*/  @P4 SHF.R.U32.HI R71, RZ, 0x10, R17 ;  /* 0x00000010ff474819 */ /* 0x000fe20000011611 */
[----:B------:R-:W-:Y:S02]  /*5860*/  USHF.L.U32 UR42, UR42, 0x6, URZ ;  /* 0x000000062a2a7899 */ /* 0x000fe400080006ff */
[----:B------:R-:W-:Y:S02]  /*5870*/  @!P1 IMAD.IADD R0, R2, 0x1, -R3 ;  /* 0x0000000102009824 */ /* 0x000fe400078e0a03 */
[----:B------:R-:W-:Y:S01]  /*5880*/  @!P1 IMAD.IADD R2, R3, 0x1, -R2 ;  /* 0x0000000103029824 */ /* 0x000fe200078e0a02 */
[----:B------:R-:W-:Y:S01]  /*5890*/  USHF.L.U32 UR41, UR41, 0x6, URZ ;  /* 0x0000000629297899 */ /* 0x000fe200080006ff */
[----:B------:R-:W-:Y:S02]  /*58a0*/  @!P1 IMAD R31, R0, R9, R31 ;  /* 0x00000009001f9224 */ /* 0x000fe400078e021f */
[----:B------:R-:W-:Y:S01]  /*58b0*/  @!P1 IMAD R29, R2, R10, R29 ;  /* 0x0000000a021d9224 */ /* 0x000fe200078e021d */
[----:B------:R-:W-:Y:S08]  /*58c0*/  BRA.U !UP0, `(.L_x_101) ;  /* 0x00000001087c7547 */ /* 0x000ff0000b800000 */
[----:B------:R-:W1:Y:S01]  /*58d0*/  LDCU.64 UR8, c[0x4][0x80] ;  /* 0x01001000ff0877ac */ /* 0x000e620008000a00 */
[----:B------:R-:W-:Y:S01]  /*58e0*/  MOV R2, 0x0 ;  /* 0x0000000000027802 */ /* 0x000fe20000000f00 */
[----:B------:R-:W-:Y:S02]  /*58f0*/  HFMA2 R12, -RZ, RZ, 0, 5.9604644775390625e-08 ;  /* 0x00000001ff0c7431 */ /* 0x000fe400000001ff */
[----:B------:R-:W-:Y:S01]  /*5900*/  IMAD.MOV.U32 R8, RZ, RZ, 0x70 ;  /* 0x00000070ff087424 */ /* 0x000fe200078e00ff */
[----:B------:R2:W3:Y:S01]  /*5910*/  LDC.64 R14, c[0x4][R2] ;  /* 0x01000000020e7b82 */ /* 0x0004e20000000a00 */
[----:B------:R-:W4:Y:S01]  /*5920*/  LDCU.64 UR6, c[0x4][0x88] ;  /* 0x01001100ff0677ac */ /* 0x000f220008000a00 */
[----:B------:R-:W-:Y:S01]  /*5930*/  IMAD.MOV.U32 R13, RZ, RZ, RZ ;  /* 0x000000ffff0d7224 */ /* 0x000fe200078e00ff */
[----:B------:R-:W2:Y:S01]  /*5940*/  LDCU.64 UR4, c[0x4][0x8] ;  /* 0x01000100ff0477ac */ /* 0x000ea20008000a00 */
[----:B-1----:R-:W-:Y:S01]  /*5950*/  MOV R5, UR9 ;  /* 0x0000000900057c02 */ /* 0x002fe20008000f00 */
[----:B------:R-:W-:Y:S01]  /*5960*/  IMAD.U32 R4, RZ, RZ, UR8 ;  /* 0x00000008ff047e24 */ /* 0x000fe2000f8e00ff */
[----:B----4-:R-:W-:Y:S01]  /*5970*/  MOV R7, UR7 ;  /* 0x0000000700077c02 */ /* 0x010fe20008000f00 */
[----:B------:R-:W-:Y:S01]  /*5980*/  IMAD.U32 R6, RZ, RZ, UR6 ;  /* 0x00000006ff067e24 */ /* 0x000fe2000f8e00ff */
[----:B--2---:R-:W-:Y:S01]  /*5990*/  MOV R11, UR5 ;  /* 0x00000005000b7c02 */ /* 0x004fe20008000f00 */
[----:B------:R-:W-:Y:S02]  /*59a0*/  IMAD.U32 R10, RZ, RZ, UR4 ;  /* 0x00000004ff0a7e24 */ /* 0x000fe4000f8e00ff */
[----:B------:R-:W-:Y:S07]  /*59b0*/  LEPC R20, `(.L_x_102) ;  /* 0x000000001014794e */ /* 0x000fee0000000000 */
[----:B---3-5:R-:W-:Y:S05]  /*59c0*/  CALL.ABS.NOINC R14 ;  /* 0x000000000e007343 */ /* 0x028fea0003c00000 */
.L_x_102:
[----:B------:R-:W1:Y:S01]  /*59d0*/  LDCU.64 UR8, c[0x4][0x80] ;  /* 0x01001000ff0877ac */ /* 0x000e620008000a00 */
[----:B------:R-:W2:Y:S01]  /*59e0*/  LDC.64 R2, c[0x4][R2] ;  /* 0x0100000002027b82 */ /* 0x000ea20000000a00 */
[----:B------:R-:W-:Y:S02]  /*59f0*/  HFMA2 R12, -RZ, RZ, 0, 5.9604644775390625e-08 ;  /* 0x00000001ff0c7431 */ /* 0x000fe400000001ff */
[----:B------:R-:W-:Y:S02]  /*5a00*/  IMAD.MOV.U32 R8, RZ, RZ, 0x70 ;  /* 0x00000070ff087424 */ /* 0x000fe400078e00ff */
[----:B------:R-:W-:Y:S01]  /*5a10*/  IMAD.MOV.U32 R13, RZ, RZ, RZ ;  /* 0x000000ffff0d7224 */ /* 0x000fe200078e00ff */
[----:B------:R-:W3:Y:S01]  /*5a20*/  LDCU.64 UR6, c[0x4][0x88] ;  /* 0x01001100ff0677ac */ /* 0x000ee20008000a00 */
[----:B------:R-:W4:Y:S01]  /*5a30*/  LDCU.64 UR4, c[0x4][0x8] ;  /* 0x01000100ff0477ac */ /* 0x000f220008000a00 */
[----:B-1----:R-:W-:Y:S02]  /*5a40*/  MOV R4, UR8 ;  /* 0x0000000800047c02 */ /* 0x002fe40008000f00 */
[----:B------:R-:W-:Y:S02]  /*5a50*/  MOV R5, UR9 ;  /* 0x0000000900057c02 */ /* 0x000fe40008000f00 */
[----:B---3--:R-:W-:Y:S01]  /*5a60*/  MOV R7, UR7 ;  /* 0x0000000700077c02 */ /* 0x008fe20008000f00 */
[----:B------:R-:W-:Y:S01]  /*5a70*/  IMAD.U32 R6, RZ, RZ, UR6 ;  /* 0x00000006ff067e24 */ /* 0x000fe2000f8e00ff */
[----:B----4-:R-:W-:Y:S01]  /*5a80*/  MOV R11, UR5 ;  /* 0x00000005000b7c02 */ /* 0x010fe20008000f00 */
[----:B------:R-:W-:Y:S02]  /*5a90*/  IMAD.U32 R10, RZ, RZ, UR4 ;  /* 0x00000004ff0a7e24 */ /* 0x000fe4000f8e00ff */
[----:B------:R-:W-:Y:S07]  /*5aa0*/  LEPC R20, `(.L_x_101) ;  /* 0x000000001014794e */ /* 0x000fee0000000000 */
[----:B--2---:R-:W-:Y:S05]  /*5ab0*/  CALL.ABS.NOINC R2 ;  /* 0x0000000002007343 */ /* 0x004fea0003c00000 */
.L_x_101:
[----:B------:R-:W-:Y:S01]  /*5ac0*/  ISETP.NE.U32.AND P4, PT, R54, RZ, PT ;  /* 0x000000ff3600720c */ /* 0x000fe20003f85070 */
[----:B------:R-:W-:Y:S01]  /*5ad0*/  UISETP.NE.AND UP2, UPT, UR53, URZ, UPT ;  /* 0x000000ff3500728c */ /* 0x000fe2000bf45270 */
[----:B------:R-:W-:Y:S01]  /*5ae0*/  ISETP.NE.U32.AND P2, PT, RZ, UR38, PT ;  /* 0x00000026ff007c0c */ /* 0x000fe2000bf45070 */
[----:B------:R-:W-:Y:S01]  /*5af0*/  UISETP.NE.U32.AND UP1, UPT, UR44, URZ, UPT ;  /* 0x000000ff2c00728c */ /* 0x000fe2000bf25070 */
[----:B------:R-:W-:Y:S01]  /*5b00*/  ISETP.NE.AND.EX P4, PT, R55, RZ, PT, P4 ;  /* 0x000000ff3700720c */ /* 0x000fe20003f85340 */
[----:B------:R-:W-:Y:S01]  /*5b10*/  UPLOP3.LUT UP0, UPT, UPT, UPT, UPT, 0x40, 0x4 ;  /* 0x000000000004789c */ /* 0x000fe20003f0e870 */
[----:B------:R-:W-:Y:S01]  /*5b20*/  ISETP.NE.AND.EX P2, PT, RZ, UR39, PT, P2 ;  /* 0x00000027ff007c0c */ /* 0x000fe2000bf45320 */
[----:B------:R-:W-:Y:S01]  /*5b30*/  UISETP.NE.AND.EX UP1, UPT, UR45, URZ, UPT, UP1 ;  /* 0x000000ff2d00728c */ /* 0x000fe2000bf25310 */
[----:B------:R-:W-:Y:S04]  /*5b40*/  PLOP3.LUT P1, PT, PT, PT, UP2, 0x80, 0x8 ;  /* 0x000000000008781c */ /* 0x000fe80003f2f028 */
[----:B------:R-:W-:Y:S06]  /*5b50*/  @UP2 UPLOP3.LUT UP0, UPT, UPT, UPT, UP1, 0x80, 0x8 ;  /* 0x000000000008289c */ /* 0x000fec0003f0f010 */
[----:B------:R-:W-:Y:S01]  /*5b60*/  PLOP3.LUT P0, PT, PT, PT, UP0, 0x80, 0x8 ;  /* 0x000000000008781c */ /* 0x000fe20003f0f008 */
[----:B------:R-:W-:Y:S01]  /*5b70*/  @!UPT UIADD3 URZ, UPT, UPT, URZ, URZ, URZ ;  /* 0x000000fffffff290 */ /* 0x000fe2000fffe0ff */
[----:B------:R-:W-:Y:S11]  /*5b80*/  BRA.U !UP1, `(.L_x_103) ;  /* 0x0000000109387547 */ /* 0x000ff6000b800000 */
[----:B------:R-:W-:Y:S01]  /*5b90*/  UISETP.NE.U32.AND UP0, UPT, UR38, URZ, UPT ;  /* 0x000000ff2600728c */ /* 0x000fe2000bf05070 */
[----:B------:R-:W-:Y:S02]  /*5ba0*/  HFMA2 R0, -RZ, RZ, 0, 5.9604644775390625e-08 ;  /* 0x00000001ff007431 */ /* 0x000fe400000001ff */
[----:B------:R-:W-:Y:S01]  /*5bb0*/  IMAD.MOV.U32 R59, RZ, RZ, 0x1 ;  /* 0x00000001ff3b7424 */ /* 0x000fe200078e00ff */
[----:B------:R-:W-:Y:S06]  /*5bc0*/  UISETP.NE.AND.EX UP0, UPT, UR39, URZ, UPT, UP0 ;  /* 0x000000ff2700728c */ /* 0x000fec000bf05300 */
[----:B------:R-:W-:Y:S05]  /*5bd0*/  PLOP3.LUT P3, PT, PT, PT, UP0, 0x80, 0x8 ;  /* 0x000000000008781c */ /* 0x000fea0003f6f008 */
[----:B------:R-:W1:Y:S01]  /*5be0*/  @UP0 LDCU.64 UR6, c[0x0][0x888] ;  /* 0x00011100ff0607ac */ /* 0x000e620008000a00 */
[----:B------:R-:W-:Y:S07]  /*5bf0*/  @UP0 UIMAD UR4, UR36, UR44, URZ ;  /* 0x0000002c240402a4 */ /* 0x000fee000f8e02ff */
[----:B------:R-:W-:Y:S01]  /*5c00*/  @!P3 PRMT R59, R0, 0x7610, R59 ;  /* 0x00007610003bb816 */ /* 0x000fe2000000003b */
[----:B-1----:R-:W-:Y:S03]  /*5c10*/  @UP0 UIMAD.WIDE UR6, UR4, 0x4, UR6 ;  /* 0x00000004040608a5 */ /* 0x002fe6000f8e0206 */
[----:B------:R-:W1:Y:S03]  /*5c20*/  @!UP0 LDCU UR4, c[0x0][0x880] ;  /* 0x00011000ff0487ac */ /* 0x000e660008000800 */
[----:B------:R-:W-:Y:S01]  /*5c30*/  IMAD.U32 R2, RZ, RZ, UR6 ;  /* 0x00000006ff027e24 */ /* 0x000fe2000f8e00ff */
[----:B------:R-:W-:Y:S05]  /*5c40*/  MOV R3, UR7 ;  /* 0x0000000700037c02 */ /* 0x000fea0008000f00 */
[----:B-----5:R2:W5:Y:S02]  /*5c50*/  @P3 LDG.E R35, desc[UR46][R2.64] ;  /* 0x0000002e02233981 */ /* 0x020564000c1e1900 */
[----:B-12---:R-:W-:Y:S02]  /*5c60*/  @!P3 IMAD.U32 R35, RZ, RZ, UR4 ;  /* 0x00000004ff23be24 */ /* 0x006fe4000f8e00ff */
.L_x_103:
[----:B------:R-:W-:Y:S05]  /*5c70*/  @!P4 BRA `(.L_x_104) ;  /* 0x000000000020c947 */ /* 0x000fea0003800000 */
[----:B------:R-:W-:Y:S04]  /*5c80*/  ISETP.NE.U32.AND P3, PT, R52, RZ, PT ;  /* 0x000000ff3400720c */ /* 0x000fe80003f65070 */
[----:B------:R-:W-:Y:S11]  /*5c90*/  ISETP.NE.AND.EX P3, PT, R53, RZ, PT, P3 ;  /* 0x000000ff3500720c */ /* 0x000ff60003f65330 */
[----:B------:R-:W-:Y:S02]  /*5ca0*/  @!UPT UIADD3 URZ, UPT, UPT, URZ, URZ, URZ ;  /* 0x000000fffffff290 */ /* 0x000fe4000fffe0ff */
[----:B------:R-:W1:Y:S01]  /*5cb0*/  @P3 LDC.64 R2, c[0x0][0x8a8] ;  /* 0x00022a00ff023b82 */ /* 0x000e620000000a00 */
[----:B------:R-:W-:Y:S04]  /*5cc0*/  @P3 IMAD R0, R54, UR36, RZ ;  /* 0x0000002436003c24 */ /* 0x000fe8000f8e02ff */
[----:B-1----:R-:W-:Y:S05]  /*5cd0*/  @P3 IMAD.WIDE R2, R0, 0x4, R2 ;  /* 0x0000000400023825 */ /* 0x002fea00078e0202 */
[----:B-----5:R1:W5:Y:S02]  /*5ce0*/  @P3 LDG.E R32, desc[UR46][R2.64] ;  /* 0x0000002e02203981 */ /* 0x020364000c1e1900 */
[----:B-1----:R-:W2:Y:S02]  /*5cf0*/  @!P3 LDC R32, c[0x0][0x8a0] ;  /* 0x00022800ff20bb82 */ /* 0x002ea40000000800 */
.L_x_104:
[----:B-----5:R-:W-:Y:S01]  /*5d00*/  FSETP.NEU.AND P3, PT, R35, RZ, PT ;  /* 0x000000ff2300720b */ /* 0x020fe20003f6d000 */
[----:B------:R-:W-:Y:S01]  /*5d10*/  ULOP3.LUT UR4, UR51, 0x1, URZ, 0x3c, !UPT ;  /* 0x0000000133047892 */ /* 0x000fe2000f8e3cff */
[----:B------:R-:W-:Y:S01]  /*5d20*/  SEL R5, RZ, 0xffffffff, P2 ;  /* 0xffffffffff057807 */ /* 0x000fe20001000000 */
[----:B------:R-:W-:Y:S01]  /*5d30*/  IMAD.U32 R38, RZ, RZ, UR56 ;  /* 0x00000038ff267e24 */ /* 0x000fe2000f8e00ff */
[----:B------:R-:W-:Y:S01]  /*5d40*/  @P1 LOP3.LUT P2, RZ, R59, 0xff, RZ, 0xc0, !PT ;  /* 0x000000ff3bff1812 */ /* 0x000fe2000784c0ff */
[----:B------:R-:W-:Y:S01]  /*5d50*/  IMAD.SHL.U32 R81, R68, 0x2, RZ ;  /* 0x0000000244517824 */ /* 0x000fe200078e00ff */
[----:B------:R-:W-:Y:S01]  /*5d60*/  @P1 SEL R2, RZ, 0xffffffff, P3 ;  /* 0xffffffffff021807 */ /* 0x000fe20001800000 */
[----:B------:R-:W-:Y:S01]  /*5d70*/  IMAD.U32 R83, RZ, RZ, UR4 ;  /* 0x00000004ff537e24 */ /* 0x000fe2000f8e00ff */
[----:B------:R-:W-:Y:S01]  /*5d80*/  LEA R76, R30, UR48, 0x3 ;  /* 0x000000301e4c7c11 */ /* 0x000fe2000f8e18ff */
[----:B------:R-:W-:Y:S01]  /*5d90*/  IMAD.SHL.U32 R38, R38, 0x1000, RZ ;  /* 0x0000100026267824 */ /* 0x000fe200078e00ff */
[----:B------:R-:W-:Y:S01]  /*5da0*/  @P0 SEL R2, R5, R2, !P2 ;  /* 0x0000000205020207 */ /* 0x000fe20005000000 */
[----:B------:R-:W-:Y:S01]  /*5db0*/  BSSY B1, `(.L_x_105) ;  /* 0x0000035000017945 */ /* 0x000fe20003800000 */
[----:B------:R-:W-:Y:S01]  /*5dc0*/  SHF.L.U32 R3, R73, 0x1f, RZ ;  /* 0x0000001f49037819 */ /* 0x000fe200000006ff */
[----:B------:R-:W-:Y:S01]  /*5dd0*/  IMAD.MOV.U32 R82, RZ, RZ, 0x1 ;  /* 0x00000001ff527424 */ /* 0x000fe200078e00ff */
[----:B------:R-:W-:Y:S01]  /*5de0*/  @P1 LOP3.LUT R2, R2, 0x1, RZ, 0xc0, !PT ;  /* 0x0000000102021812 */ /* 0x000fe200078ec0ff */
[----:B------:R-:W-:Y:S01]  /*5df0*/  IMAD R34, R30, 0x20, R33 ;  /* 0x000000201e227824 */ /* 0x000fe200078e0221 */
[----:B------:R-:W-:Y:S01]  /*5e00*/  PLOP3.LUT P2, PT, PT, PT, UP1, 0x80, 0x8 ;  /* 0x000000000008781c */ /* 0x000fe20003f4f018 */
[----:B------:R-:W-:Y:S01]  /*5e10*/  IMAD.U32 R80, RZ, RZ, UR56 ;  /* 0x00000038ff507e24 */ /* 0x000fe2000f8e00ff */
[----:B------:R-:W-:Y:S01]  /*5e20*/  ISETP.NE.U32.OR P5, PT, R2, 0x1, !P1 ;  /* 0x000000010200780c */ /* 0x000fe20004fa5470 */
[----:B------:R-:W-:Y:S01]  /*5e30*/  IMAD.U32 R2, RZ, RZ, UR56 ;  /* 0x00000038ff027e24 */ /* 0x000fe2000f8e00ff */
[----:B------:R-:W-:Y:S02]  /*5e40*/  CS2R R50, SRZ ;  /* 0x0000000000327805 */ /* 0x000fe4000001ff00 */
[----:B------:R-:W-:Y:S02]  /*5e50*/  CS2R R48, SRZ ;  /* 0x0000000000307805 */ /* 0x000fe4000001ff00 */
[----:B------:R-:W-:Y:S02]  /*5e60*/  P2R R79, PR, RZ, 0x20 ;  /* 0x00000020ff4f7803 */ /* 0x000fe40000000000 */
[----:B------:R-:W-:Y:S02]  /*5e70*/  CS2R R42, SRZ ;  /* 0x00000000002a7805 */ /* 0x000fe4000001ff00 */
[----:B------:R-:W-:Y:S02]  /*5e80*/  LEA R0, R2, UR48, 0x3 ;  /* 0x0000003002007c11 */ /* 0x000fe4000f8e18ff */
[----:B------:R-:W-:Y:S02]  /*5e90*/  CS2R R40, SRZ ;  /* 0x0000000000287805 */ /* 0x000fe4000001ff00 */
[----:B------:R-:W-:Y:S02]  /*5ea0*/  SEL R2, RZ, 0xffffffff, P3 ;  /* 0xffffffffff027807 */ /* 0x000fe40001800000 */
[----:B------:R-:W-:Y:S02]  /*5eb0*/  LOP3.LUT P3, R77, R59, 0xff, RZ, 0xc0, !PT ;  /* 0x000000ff3b4d7812 */ /* 0x000fe4000786c0ff */
[----:B------:R-:W-:Y:S02]  /*5ec0*/  IADD3 R39, PT, PT, R38, UR48, R81 ;  /* 0x0000003026277c10 */ /* 0x000fe4000fffe051 */
[----:B------:R-:W-:Y:S02]  /*5ed0*/  @P5 SHF.L.U32 R7, R83, 0x1f, RZ ;  /* 0x0000001f53075819 */ /* 0x000fe400000006ff */
[----:B------:R-:W-:Y:S02]  /*5ee0*/  @P2 SEL R2, R5, R2, !P3 ;  /* 0x0000000205022207 */ /* 0x000fe40005800000 */
[----:B------:R-:W1:Y:S02]  /*5ef0*/  @P5 SYNCS.PHASECHK.TRANS64.TRYWAIT P1, [R0+URZ+0x50], R7 ;  /* 0x00005007000055a7 */ /* 0x000e6400080211ff */
[----:B------:R-:W-:Y:S04]  /*5f00*/  LOP3.LUT R2, R2, 0x1, RZ, 0xc0, !PT ;  /* 0x0000000102027812 */ /* 0x000fe800078ec0ff */
[----:B------:R-:W-:Y:S04]  /*5f10*/  ISETP.NE.U32.AND P4, PT, R2, 0x1, PT ;  /* 0x000000010200780c */ /* 0x000fe80003f85070 */
[----:B------:R-:W-:Y:S01]  /*5f20*/  P2R R85, PR, RZ, 0x10 ;  /* 0x00000010ff557803 */ /* 0x000fe20000000000 */
[----:B------:R3:W4:Y:S01]  /*5f30*/  SYNCS.PHASECHK.TRANS64.TRYWAIT P0, [R76+URZ+0xb0], R3 ;  /* 0x0000b0034c0075a7 */ /* 0x00072200080011ff */
[----:B-1----:R-:W-:Y:S01]  /*5f40*/  @P5 SEL R82, RZ, 0x1, !P1 ;  /* 0x00000001ff525807 */ /* 0x002fe20004800000 */
[----:B---3--:R-:W-:Y:S06]  /*5f50*/  @!P5 BRA `(.L_x_106) ;  /* 0x000000000068d947 */ /* 0x008fec0003800000 */
[----:B------:R-:W-:Y:S01]  /*5f60*/  LOP3.LUT P5, RZ, R69, 0x40, RZ, 0xc0, !PT ;  /* 0x0000004045ff7812 */ /* 0x000fe200078ac0ff */
[C---:B------:R-:W-:Y:S01]  /*5f70*/  VIADD R4, R39.reuse, 0x200 ;  /* 0x0000020027047836 */ /* 0x040fe20000000000 */
[----:B------:R-:W-:Y:S01]  /*5f80*/  ISETP.NE.AND P2, PT, R82, RZ, PT ;  /* 0x000000ff5200720c */ /* 0x000fe20003f45270 */
[----:B------:R-:W-:Y:S01]  /*5f90*/  BSSY B0, `(.L_x_107) ;  /* 0x000000d000007945 */ /* 0x000fe20003800000 */
[----:B------:R-:W-:Y:S01]  /*5fa0*/  PLOP3.LUT P1, PT, PT, PT, PT, 0x8, 0x80 ;  /* 0x000000000080781c */ /* 0x000fe20003f2e170 */
[----:B------:R-:W-:Y:S01]  /*5fb0*/  @P4 VIADD R2, R39, 0x210 ;  /* 0x0000021027024836 */ /* 0x000fe20000000000 */
[----:B------:R-:W-:Y:S02]  /*5fc0*/  @P4 PLOP3.LUT P1, PT, P5, PT, PT, 0x80, 0x8 ;  /* 0x000000000008481c */ /* 0x000fe40002f2f070 */
[----:B------:R-:W-:Y:S02]  /*5fd0*/  CS2R R50, SRZ ;  /* 0x0000000000327805 */ /* 0x000fe4000001ff00 */
[----:B------:R-:W-:Y:S02]  /*5fe0*/  CS2R R48, SRZ ;  /* 0x0000000000307805 */ /* 0x000fe4000001ff00 */
[----:B------:R-:W-:Y:S02]  /*5ff0*/  CS2R R42, SRZ ;  /* 0x00000000002a7805 */ /* 0x000fe4000001ff00 */
[----:B------:R-:W-:Y:S05]  /*6000*/  CS2R R40, SRZ ;  /* 0x0000000000287805 */ /* 0x000fea000001ff00 */
[----:B------:R-:W-:Y:S01]  /*6010*/  @P1 VIADD R2, R4, 0xfffffff0 ;  /* 0xfffffff004021836 */ /* 0x000fe20000000000 */
[----:B------:R-:W-:Y:S06]  /*6020*/  @P2 BRA `(.L_x_108) ;  /* 0x00000000000c2947 */ /* 0x000fec0003800000 */
[----:B------:R-:W-:Y:S04]  /*6030*/  SHF.L.U32 R5, R83, 0x1f, RZ ;  /* 0x0000001f53057819 */ /* 0x000fe800000006ff */
[----:B------:R-:W1:Y:S02]  /*6040*/  SYNCS.PHASECHK.TRANS64.TRYWAIT P1, [R0+URZ+0x50], R5 ;  /* 0x00005005000075a7 */ /* 0x000e6400080211ff */
[----:B-1----:R-:W-:Y:S05]  /*6050*/  @!P1 BRA `(.L_x_109) ;  /* 0x0000002000049947 */ /* 0x002fea0003800000 */
.L_x_108:
[----:B------:R-:W-:Y:S05]  /*6060*/  BSYNC B0 ;  /* 0x0000000000007941 */ /* 0x000fea0003800000 */
.L_x_107:
[----:B------:R-:W-:Y:S01]  /*6070*/  UIADD3 UR5, UPT, UPT, UR56, 0x1, URZ ;  /* 0x0000000138057890 */ /* 0x000fe2000fffe0ff */
[----:B------:R-:W-:Y:S03]  /*6080*/  ISETP.NE.AND P1, PT, R85, RZ, PT ;  /* 0x000000ff5500720c */ /* 0x000fe60003f25270 */
[----:B------:R-:W-:Y:S04]  /*6090*/  UISETP.NE.AND UP0, UPT, UR5, 0x3, UPT ;  /* 0x000000030500788c */ /* 0x000fe8000bf05270 */
[----:B------:R-:W-:Y:S02]  /*60a0*/  USEL UR4, URZ, 0x1, UP0 ;  /* 0x00000001ff047887 */ /* 0x000fe40008000000 */
[----:B------:R-:W-:Y:S04]  /*60b0*/  USEL UR5, UR5, URZ, UP0 ;  /* 0x000000ff05057287 */ /* 0x000fe80008000000 */
[----:B------:R3:W1:Y:S01]  /*60c0*/  @P1 LDS.128 R48, [R2] ;  /* 0x0000000002301984 */ /* 0x0006620000000c00 */
[----:B------:R-:W-:Y:S01]  /*60d0*/  LOP3.LUT R83, R83, UR4, RZ, 0x3c, !PT ;  /* 0x0000000453537c12 */ /* 0x000fe2000f8e3cff */
[----:B------:R-:W-:Y:S02]  /*60e0*/  IMAD.U32 R80, RZ, RZ, UR5 ;  /* 0x00000005ff507e24 */ /* 0x000fe4000f8e00ff */
[----:B------:R3:W1:Y:S04]  /*60f0*/  @P1 LDS.128 R40, [R39+0x200] ;  /* 0x0002000027281984 */ /* 0x0006680000000c00 */
.L_x_106:
[----:B------:R-:W-:Y:S05]  /*6100*/  BSYNC B1 ;  /* 0x0000000000017941 */ /* 0x000fea0003800000 */
.L_x_105:
[----:B-1----:R-:W-:Y:S04]  /*6110*/  SHF.R.U32.HI R5, RZ, 0x15, R34 ;  /* 0x00000015ff057819 */ /* 0x002fe80000011622 */
[----:B------:R-:W-:Y:S01]  /*6120*/  LOP3.LUT P1, RZ, R5, 0x3, R70, 0x48, !PT ;  /* 0x0000000305ff7812 */ /* 0x000fe20007824846 */
[----:B------:R-:W-:Y:S01]  /*6130*/  @!UPT UIADD3 URZ, UPT, UPT, URZ, URZ, URZ ;  /* 0x000000fffffff290 */ /* 0x000fe2000fffe0ff */
[----:B----4-:R-:W-:Y:S11]  /*6140*/  @P0 BRA `(.L_x_110) ;  /* 0x0000000000080947 */ /* 0x010ff60003800000 */
[----:B------:R-:W1:Y:S02]  /*6150*/  SYNCS.PHASECHK.TRANS64.TRYWAIT P0, [R76+URZ+0xb0], R3 ;  /* 0x0000b0034c0075a7 */ /* 0x000e6400080011ff */
[----:B-1----:R-:W-:Y:S05]  /*6160*/  @!P0 BRA `(.L_x_111) ;  /* 0x0000001c00d48947 */ /* 0x002fea0003800000 */
.L_x_110:
[----:B------:R-:W-:Y:S05]  /*6170*/  @!P1 BRA `(.L_x_112) ;  /* 0x0000000000409947 */ /* 0x000fea0003800000 */
[----:B------:R-:W4:Y:S01]  /*6180*/  LDCU.64 UR8, c[0x4][0x70] ;  /* 0x01000e00ff0877ac */ /* 0x000f220008000a00 */
[----:B-1----:R-:W-:Y:S01]  /*6190*/  MOV R3, 0x0 ;  /* 0x0000000000037802 */ /* 0x002fe20000000f00 */
[----:B------:R-:W-:Y:S02]  /*61a0*/  HFMA2 R12, -RZ, RZ, 0, 5.9604644775390625e-08 ;  /* 0x00000001ff0c7431 */ /* 0x000fe400000001ff */
[----:B------:R-:W-:Y:S02]  /*61b0*/  IMAD.MOV.U32 R8, RZ, RZ, 0x192 ;  /* 0x00000192ff087424 */ /* 0x000fe400078e00ff */
[----:B------:R-:W-:Y:S01]  /*61c0*/  IMAD.MOV.U32 R13, RZ, RZ, RZ ;  /* 0x000000ffff0d7224 */ /* 0x000fe200078e00ff */
[----:B------:R-:W1:Y:S01]  /*61d0*/  LDCU.64 UR6, c[0x4][0x78] ;  /* 0x01000f00ff0677ac */ /* 0x000e620008000a00 */
[----:B---3--:R-:W3:Y:S01]  /*61e0*/  LDC.64 R2, c[0x4][R3] ;  /* 0x0100000003027b82 */ /* 0x008ee20000000a00 */
[----:B------:R-:W5:Y:S01]  /*61f0*/  LDCU.64 UR4, c[0x4][0x10] ;  /* 0x01000200ff0477ac */ /* 0x000f620008000a00 */
[----:B----4-:R-:W-:Y:S01]  /*6200*/  MOV R5, UR9 ;  /* 0x0000000900057c02 */ /* 0x010fe20008000f00 */
[----:B------:R-:W-:Y:S01]  /*6210*/  IMAD.U32 R4, RZ, RZ, UR8 ;  /* 0x00000008ff047e24 */ /* 0x000fe2000f8e00ff */
[----:B-1----:R-:W-:Y:S01]  /*6220*/  MOV R7, UR7 ;  /* 0x0000000700077c02 */ /* 0x002fe20008000f00 */
[----:B------:R-:W-:Y:S01]  /*6230*/  IMAD.U32 R6, RZ, RZ, UR6 ;  /* 0x00000006ff067e24 */ /* 0x000fe2000f8e00ff */
[----:B-----5:R-:W-:Y:S01]  /*6240*/  MOV R11, UR5 ;  /* 0x00000005000b7c02 */ /* 0x020fe20008000f00 */
[----:B------:R-:W-:Y:S02]  /*6250*/  IMAD.U32 R10, RZ, RZ, UR4 ;  /* 0x00000004ff0a7e24 */ /* 0x000fe4000f8e00ff */
[----:B------:R-:W-:Y:S07]  /*6260*/  LEPC R20, `(.L_x_112) ;  /* 0x000000001014794e */ /* 0x000fee0000000000 */
[----:B--23--:R-:W-:Y:S05]  /*6270*/  CALL.ABS.NOINC R2 ;  /* 0x0000000002007343 */ /* 0x00cfea0003c00000 */
.L_x_112:
[----:B------:R-:W-:Y:S05]  /*6280*/  WARPSYNC.ALL ;  /* 0x0000000000007948 */ /* 0x000fea0003800000 */
[----:B------:R-:W-:Y:S01]  /*6290*/  R2UR UR4, R34 ;  /* 0x00000000220472ca */ /* 0x000fe200000e0000 */
[--C-:B------:R-:W-:Y:S01]  /*62a0*/  HADD2.F32 R20, -RZ, R40.reuse.H0_H0 ;  /* 0x20000028ff147230 */ /* 0x100fe20000004100 */
[----:B------:R-:W-:Y:S01]  /*62b0*/  MOV R84, 0x10 ;  /* 0x0000001000547802 */ /* 0x000fe20000000f00 */
[----:B------:R-:W-:Y:S01]  /*62c0*/  HADD2.F32 R21, -RZ, R40.H1_H1 ;  /* 0x30000028ff157230 */ /* 0x000fe20000004100 */
[----:B------:R-:W-:Y:S01]  /*62d0*/  LOP3.LUT P6, RZ, R69, 0x40, RZ, 0xc0, !PT ;  /* 0x0000004045ff7812 */ /* 0x000fe200078cc0ff */
[----:B------:R-:W-:Y:S01]  /*62e0*/  HADD2.F32 R36, -RZ, R41.H1_H1 ;  /* 0x30000029ff247230 */ /* 0x000fe20000004100 */
[----:B------:R-:W-:Y:S01]  /*62f0*/  ISETP.NE.AND P0, PT, R74, RZ, PT ;  /* 0x000000ff4a00720c */ /* 0x000fe20003f05270 */
[----:B------:R-:W-:Y:S01]  /*6300*/  HADD2.F32 R37, -RZ, R43.H0_H0 ;  /* 0x2000002bff257230 */ /* 0x000fe20000004100 */
[----:B------:R-:W-:Y:S01]  /*6310*/  SEL R84, R84, 0xfffffff0, !P6 ;  /* 0xfffffff054547807 */ /* 0x000fe20007000000 */
[----:B------:R-:W-:Y:S03]  /*6320*/  BSSY.RECONVERGENT B0, `(.L_x_113) ;  /* 0x000004e000007945 */ /* 0x000fe60003800200 */
[----:B------:R-:W-:Y:S01]  /*6330*/  IADD3 R86, PT, PT, R39, R84, RZ ;  /* 0x0000005427567210 */ /* 0x000fe20007ffe0ff */
[----:B------:R-:W2:Y:S02]  /*6340*/  LDTM.x16 R4, tmem[UR4] ;  /* 0x00000004000479ee */ /* 0x000ea40008240000 */
[C---:B--2---:R-:W-:Y:S01]  /*6350*/  FMUL R0, R32.reuse, R4 ;  /* 0x0000000420007220 */ /* 0x044fe20000400000 */
[C---:B---3--:R-:W-:Y:S01]  /*6360*/  FMUL R2, R32.reuse, R5 ;  /* 0x0000000520027220 */ /* 0x048fe20000400000 */
[C---:B-1----:R-:W-:Y:S01]  /*6370*/  FMUL R3, R32.reuse, R6 ;  /* 0x0000000620037220 */ /* 0x042fe20000400000 */
[C---:B------:R-:W-:Y:S01]  /*6380*/  FMUL R7, R32.reuse, R7 ;  /* 0x0000000720077220 */ /* 0x040fe20000400000 */
[C---:B------:R-:W-:Y:S01]  /*6390*/  FFMA R0, R35.reuse, R20, R0 ;  /* 0x0000001423007223 */ /* 0x040fe20000000000 */
[----:B------:R-:W-:Y:S02]  /*63a0*/  HADD2.F32 R20, -RZ, R41.H0_H0 ;  /* 0x20000029ff147230 */ /* 0x000fe40000004100 */
[C---:B------:R-:W-:Y:S01]  /*63b0*/  FFMA R2, R35.reuse, R21, R2 ;  /* 0x0000001523027223 */ /* 0x040fe20000000002 */
[--C-:B------:R-:W-:Y:S02]  /*63c0*/  HADD2.F32 R21, -RZ, R42.reuse.H0_H0 ;  /* 0x2000002aff157230 */ /* 0x100fe40000004100 */
[C---:B------:R-:W-:Y:S01]  /*63d0*/  FMUL R4, R32.reuse, R8 ;  /* 0x0000000820047220 */ /* 0x040fe20000400000 */
[C---:B------:R-:W-:Y:S01]  /*63e0*/  FMUL R5, R32.reuse, R9 ;  /* 0x0000000920057220 */ /* 0x040fe20000400000 */
[C---:B------:R-:W-:Y:S01]  /*63f0*/  FFMA R3, R35.reuse, R20, R3 ;  /* 0x0000001423037223 */ /* 0x040fe20000000003 */
[----:B------:R-:W-:Y:S02]  /*6400*/  HADD2.F32 R20, -RZ, R42.H1_H1 ;  /* 0x3000002aff147230 */ /* 0x000fe40000004100 */
[C---:B------:R-:W-:Y:S01]  /*6410*/  FFMA R7, R35.reuse, R36, R7 ;  /* 0x0000002423077223 */ /* 0x040fe20000000007 */
[C---:B------:R-:W-:Y:S01]  /*6420*/  FMUL R6, R32.reuse, R10 ;  /* 0x0000000a20067220 */ /* 0x040fe20000400000 */
[----:B------:R-:W-:Y:S02]  /*6430*/  HADD2.F32 R36, -RZ, R43.H1_H1 ;  /* 0x3000002bff247230 */ /* 0x000fe40000004100 */
[C---:B------:R-:W-:Y:S01]  /*6440*/  FMUL R11, R32.reuse, R11 ;  /* 0x0000000b200b7220 */ /* 0x040fe20000400000 */
[C---:B------:R-:W-:Y:S01]  /*6450*/  FFMA R4, R35.reuse, R21, R4 ;  /* 0x0000001523047223 */ /* 0x040fe20000000004 */
[C---:B------:R-:W-:Y:S01]  /*6460*/  FFMA R5, R35.reuse, R20, R5 ;  /* 0x0000001423057223 */ /* 0x040fe20000000005 */
[C---:B------:R-:W-:Y:S01]  /*6470*/  FFMA R6, R35.reuse, R37, R6 ;  /* 0x0000002523067223 */ /* 0x040fe20000000006 */
[--C-:B------:R-:W-:Y:S02]  /*6480*/  HADD2.F32 R20, -RZ, R48.reuse.H0_H0 ;  /* 0x20000030ff147230 */ /* 0x100fe40000004100 */
[C---:B------:R-:W-:Y:S01]  /*6490*/  FFMA R11, R35.reuse, R36, R11 ;  /* 0x00000024230b7223 */ /* 0x040fe2000000000b */
[C---:B------:R-:W-:Y:S01]  /*64a0*/  FMUL R8, R32.reuse, R12 ;  /* 0x0000000c20087220 */ /* 0x040fe20000400000 */
[----:B------:R-:W-:Y:S02]  /*64b0*/  HADD2.F32 R36, -RZ, R48.H1_H1 ;  /* 0x30000030ff247230 */ /* 0x000fe40000004100 */
[C---:B------:R-:W-:Y:S01]  /*64c0*/  FMUL R9, R32.reuse, R13 ;  /* 0x0000000d20097220 */ /* 0x040fe20000400000 */
[--C-:B------:R-:W-:Y:S02]  /*64d0*/  HADD2.F32 R21, -RZ, R49.reuse.H0_H0 ;  /* 0x20000031ff157230 */ /* 0x100fe40000004100 */
[C---:B------:R-:W-:Y:S01]  /*64e0*/  FMUL R10, R32.reuse, R14 ;  /* 0x0000000e200a7220 */ /* 0x040fe20000400000 */
[C---:B------:R-:W-:Y:S01]  /*64f0*/  FFMA R8, R35.reuse, R20, R8 ;  /* 0x0000001423087223 */ /* 0x040fe20000000008 */
[----:B------:R-:W-:Y:S02]  /*6500*/  HADD2.F32 R20, -RZ, R49.H1_H1 ;  /* 0x30000031ff147230 */ /* 0x000fe40000004100 */
[C---:B------:R-:W-:Y:S01]  /*6510*/  FFMA R9, R35.reuse, R36, R9 ;  /* 0x0000002423097223 */ /* 0x040fe20000000009 */
[C---:B------:R-:W-:Y:S01]  /*6520*/  FMUL R15, R32.reuse, R15 ;  /* 0x0000000f200f7220 */ /* 0x040fe20000400000 */
[C---:B------:R-:W-:Y:S01]  /*6530*/  FFMA R10, R35.reuse, R21, R10 ;  /* 0x00000015230a7223 */ /* 0x040fe2000000000a */
[--C-:B------:R-:W-:Y:S02]  /*6540*/  HADD2.F32 R21, -RZ, R50.reuse.H0_H0 ;  /* 0x20000032ff157230 */ /* 0x100fe40000004100 */
[C---:B------:R-:W-:Y:S01]  /*6550*/  FMUL R12, R32.reuse, R16 ;  /* 0x00000010200c7220 */ /* 0x040fe20000400000 */
[----:B------:R-:W-:Y:S02]  /*6560*/  HADD2.F32 R36, -RZ, R50.H1_H1 ;  /* 0x30000032ff247230 */ /* 0x000fe40000004100 */
[C---:B------:R-:W-:Y:S01]  /*6570*/  FFMA R15, R35.reuse, R20, R15 ;  /* 0x00000014230f7223 */ /* 0x040fe2000000000f */
[C---:B------:R-:W-:Y:S01]  /*6580*/  FMUL R13, R32.reuse, R17 ;  /* 0x00000011200d7220 */ /* 0x040fe20000400000 */
[--C-:B------:R-:W-:Y:S02]  /*6590*/  HADD2.F32 R37, -RZ, R51.reuse.H0_H0 ;  /* 0x20000033ff257230 */ /* 0x100fe40000004100 */
[C---:B------:R-:W-:Y:S01]  /*65a0*/  FMUL R14, R32.reuse, R18 ;  /* 0x00000012200e7220 */ /* 0x040fe20000400000 */
[----:B------:R-:W-:Y:S02]  /*65b0*/  HADD2.F32 R20, -RZ, R51.H1_H1 ;  /* 0x30000033ff147230 */ /* 0x000fe40000004100 */
[----:B------:R-:W-:Y:S01]  /*65c0*/  FMUL R19, R32, R19 ;  /* 0x0000001320137220 */ /* 0x000fe20000400000 */
[----:B------:R-:W-:Y:S01]  /*65d0*/  F2FP.F16.F32.PACK_AB R44, R2, R0 ;  /* 0x00000000022c723e */ /* 0x000fe200000000ff */
[----:B------:R-:W-:Y:S01]  /*65e0*/  FFMA R12, R35, R21, R12 ;  /* 0x00000015230c7223 */ /* 0x000fe2000000000c */
[----:B------:R-:W-:Y:S01]  /*65f0*/  F2FP.F16.F32.PACK_AB R45, R7, R3 ;  /* 0x00000003072d723e */ /* 0x000fe200000000ff */
[----:B------:R-:W-:Y:S01]  /*6600*/  FFMA R13, R35, R36, R13 ;  /* 0x00000024230d7223 */ /* 0x000fe2000000000d */
[----:B------:R-:W-:Y:S01]  /*6610*/  F2FP.F16.F32.PACK_AB R46, R5, R4 ;  /* 0x00000004052e723e */ /* 0x000fe200000000ff */
[----:B------:R-:W-:Y:S01]  /*6620*/  FFMA R14, R35, R37, R14 ;  /* 0x00000025230e7223 */ /* 0x000fe2000000000e */
[----:B------:R-:W-:Y:S01]  /*6630*/  F2FP.F16.F32.PACK_AB R47, R11, R6 ;  /* 0x000000060b2f723e */ /* 0x000fe200000000ff */
[----:B------:R-:W-:Y:S01]  /*6640*/  FFMA R19, R35, R20, R19 ;  /* 0x0000001423137223 */ /* 0x000fe20000000013 */
[----:B------:R-:W-:Y:S02]  /*6650*/  F2FP.F16.F32.PACK_AB R64, R9, R8 ;  /* 0x000000080940723e */ /* 0x000fe400000000ff */
[----:B------:R-:W-:Y:S01]  /*6660*/  F2FP.F16.F32.PACK_AB R65, R15, R10 ;  /* 0x0000000a0f41723e */ /* 0x000fe200000000ff */
[----:B------:R1:W-:Y:S01]  /*6670*/  STS.128 [R39+0x200], R44 ;  /* 0x0002002c27007388 */ /* 0x0003e20000000c00 */
[----:B------:R-:W-:Y:S02]  /*6680*/  F2FP.F16.F32.PACK_AB R66, R13, R12 ;  /* 0x0000000c0d42723e */ /* 0x000fe400000000ff */
[----:B------:R-:W-:Y:S05]  /*6690*/  F2FP.F16.F32.PACK_AB R67, R19, R14 ;  /* 0x0000000e1343723e */ /* 0x000fea00000000ff */
[----:B------:R1:W-:Y:S01]  /*66a0*/  STS.128 [R86+0x200], R64 ;  /* 0x0002004056007388 */ /* 0x0003e20000000c00 */
[----:B------:R-:W-:Y:S01]  /*66b0*/  @!PT LDS RZ, [RZ] ;  /* 0x00000000fffff984 */ /* 0x000fe20000000800 */
[----:B------:R-:W-:Y:S01]  /*66c0*/  @!PT LDS RZ, [RZ] ;  /* 0x00000000fffff984 */ /* 0x000fe20000000800 */
[----:B------:R-:W-:Y:S01]  /*66d0*/  @!PT LDS RZ, [RZ] ;  /* 0x00000000fffff984 */ /* 0x000fe20000000800 */
[----:B------:R-:W-:Y:S01]  /*66e0*/  @!PT LDS RZ, [RZ] ;  /* 0x00000000fffff984 */ /* 0x000fe20000000800 */
[----:B------:R2:W-:Y:S07]  /*66f0*/  MEMBAR.ALL.CTA ;  /* 0x0000000000007992 */ /* 0x0005ee0000008000 */
[----:B--2---:R-:W2:Y:S02]  /*6700*/  FENCE.VIEW.ASYNC.S ;  /* 0x00000000000073c6 */ /* 0x004ea40000000000 */
[----:B--2---:R-:W-:Y:S06]  /*6710*/  BAR.SYNC.DEFER_BLOCKING 0x1, 0x80 ;  /* 0x0042000000007b1d */ /* 0x004fec0000010000 */
[----:B------:R-:W-:Y:S05]  /*6720*/  @P0 BRA `(.L_x_114) ;  /* 0x0000000000340947 */ /* 0x000fea0003800000 */
[----:B------:R-:W-:Y:S01]  /*6730*/  R2UR UR10, R38 ;  /* 0x00000000260a72ca */ /* 0x000fe200000e0000 */
[----:B------:R-:W-:Y:S01]  /*6740*/  UIADD3 UR8, UP0, UPT, UR54, 0x680, URZ ;  /* 0x0000068036087890 */ /* 0x000fe2000ff1e0ff */
[----:B------:R-:W-:Y:S01]  /*6750*/  UMOV UR43, UR36 ;  /* 0x00000024002b7c82 */ /* 0x000fe20008000000 */
[----:B------:R-:W-:Y:S02]  /*6760*/  UIADD3 UR5, UPT, UPT, UR41, 0x20, URZ ;  /* 0x0000002029057890 */ /* 0x000fe4000fffe0ff */
[----:B------:R-:W-:Y:S01]  /*6770*/  UIADD3.X UR9, UPT, UPT, URZ, UR55, URZ, UP0, !UPT ;  /* 0x00000037ff097290 */ /* 0x000fe200087fe4ff */
[----:B------:R-:W-:Y:S01]  /*6780*/  UMOV UR6, UR42 ;  /* 0x0000002a00067c82 */ /* 0x000fe20008000000 */
[----:B------:R-:W-:Y:S06]  /*6790*/  UMOV UR7, UR36 ;  /* 0x0000002400077c82 */ /* 0x000fec0008000000 */
[----:B------:R-:W-:Y:S04]  /*67a0*/  UIADD3 UR10, UPT, UPT, UR48, UR10, URZ ;  /* 0x0000000a300a7290 */ /* 0x000fe8000fffe0ff */
[----:B------:R-:W-:Y:S02]  /*67b0*/  UIADD3 UR40, UPT, UPT, UR10, 0x200, URZ ;  /* 0x000002000a287890 */ /* 0x000fe4000fffe0ff */
[----:B------:R-:W-:Y:S07]  /*67c0*/  UIADD3 UR4, UPT, UPT, UR10, 0xa00, URZ ;  /* 0x00000a000a047890 */ /* 0x000fee000fffe0ff */
[----:B------:R2:W-:Y:S02]  /*67d0*/  UTMASTG.3D [UR40], [UR8] ;  /* 0x00000028080073b5 */ /* 0x0005e40008010000 */
[----:B------:R2:W-:Y:S02]  /*67e0*/  UTMASTG.3D [UR4], [UR8] ;  /* 0x00000004080073b5 */ /* 0x0005e40008010000 */
[----:B--2---:R0:W-:Y:S02]  /*67f0*/  UTMACMDFLUSH ;  /* 0x00000000000079b7 */ /* 0x0041e40000000000 */
.L_x_114:
[----:B------:R-:W-:Y:S05]  /*6800*/  BSYNC.RECONVERGENT B0 ;  /* 0x0000000000007941 */ /* 0x000fea0003800200 */
.L_x_113:
[----:B------:R-:W-:Y:S01]  /*6810*/  UIADD3 UR40, UPT, UPT, UR56, 0x1, URZ ;  /* 0x0000000138287890 */ /* 0x000fe2000fffe0ff */
[----:B------:R-:W-:Y:S03]  /*6820*/  BSSY.RECONVERGENT B0, `(.L_x_115) ;  /* 0x0000005000007945 */ /* 0x000fe60003800200 */
[----:B------:R-:W-:Y:S04]  /*6830*/  UISETP.NE.AND UP0, UPT, UR40, 0x3, UPT ;  /* 0x000000032800788c */ /* 0x000fe8000bf05270 */
[----:B------:R-:W-:Y:S01]  /*6840*/  USEL UR43, UR40, URZ, UP0 ;  /* 0x000000ff282b7287 */ /* 0x000fe20008000000 */
[----:B------:R-:W-:Y:S11]  /*6850*/  @P0 BRA `(.L_x_116) ;  /* 0x0000000000040947 */ /* 0x000ff60003800000 */
[----:B------:R-:W-:Y:S04]  /*6860*/  DEPBAR.LE SB0, 0x1 ;  /* 0x000080400000791a */ /* 0x000fe80000000000 */
.L_x_116:
[----:B------:R-:W-:Y:S05]  /*6870*/  BSYNC.RECONVERGENT B0 ;  /* 0x0000000000007941 */ /* 0x000fea0003800200 */
.L_x_115:
[----:B------:R-:W-:Y:S01]  /*6880*/  BAR.SYNC.DEFER_BLOCKING 0x1, 0x80 ;  /* 0x0042000000007b1d */ /* 0x000fe20000010000 */
[----:B------:R-:W-:Y:S01]  /*6890*/  ISETP.NE.AND P1, PT, R79, RZ, PT ;  /* 0x000000ff4f00720c */ /* 0x000fe20003f25270 */
[----:B------:R-:W-:Y:S01]  /*68a0*/  UISETP.NE.AND UP0, UPT, UR50, URZ, UPT ;  /* 0x000000ff3200728c */ /* 0x000fe2000bf05270 */
[----:B------:R-:W-:Y:S11]  /*68b0*/  LEA R2, R80, UR48, 0x3 ;  /* 0x0000003050027c11 */ /* 0x000ff6000f8e18ff */
[----:B------:R-:W-:Y:S01]  /*68c0*/  @P1 SHF.L.U32 R3, R83, 0x1f, RZ ;  /* 0x0000001f53031819 */ /* 0x000fe200000006ff */
[----:B------:R-:W-:Y:S06]  /*68d0*/  BRA.U !UP0, `(.L_x_117) ;  /* 0x0000000108247547 */ /* 0x000fec000b800000 */
[----:B------:R-:W-:Y:S01]  /*68e0*/  IMAD.U32 R5, RZ, RZ, UR49 ;  /* 0x00000031ff057e24 */ /* 0x000fe2000f8e00ff */
[----:B------:R-:W-:Y:S01]  /*68f0*/  MOV R0, UR37 ;  /* 0x0000002500007c02 */ /* 0x000fe20008000f00 */
[----:B------:R-:W-:Y:S03]  /*6900*/  UIADD3 UR49, UPT, UPT, UR49, 0x1, URZ ;  /* 0x0000000131317890 */ /* 0x000fe6000fffe0ff */
[----:B------:R-:W-:Y:S01]  /*6910*/  @P1 LEA R5, R5, UR48, 0x3 ;  /* 0x0000003005051c11 */ /* 0x000fe2000f8e18ff */
[----:B------:R-:W-:Y:S04]  /*6920*/  UISETP.NE.AND UP0, UPT, UR49, 0x3, UPT ;  /* 0x000000033100788c */ /* 0x000fe8000bf05270 */
[----:B------:R-:W-:Y:S01]  /*6930*/  @P1 VIADD R5, R5, 0x68 ;  /* 0x0000006805051836 */ /* 0x000fe20000000000 */
[----:B------:R-:W-:Y:S04]  /*6940*/  USEL UR49, UR49, URZ, UP0 ;  /* 0x000000ff31317287 */ /* 0x000fe80008000000 */
[----:B------:R-:W-:Y:S04]  /*6950*/  @P1 PRMT R0, R0, 0x654, R5 ;  /* 0x0000065400001816 */ /* 0x000fe80000000005 */
[----:B------:R2:W-:Y:S04]  /*6960*/  @P1 SYNCS.ARRIVE.TRANS64.RED.A1T0 RZ, [R0+URZ], RZ ;  /* 0x000000ff00ff19a7 */ /* 0x0005e800081004ff */
.L_x_117:
[----:B------:R-:W3:Y:S01]  /*6970*/  @P1 SYNCS.PHASECHK.TRANS64.TRYWAIT P0, [R2+URZ+0x50], R3 ;  /* 0x00005003020015a7 */ /* 0x000ee200080011ff */
[----:B------:R-:W-:Y:S01]  /*6980*/  BSSY B1, `(.L_x_118) ;  /* 0x0000012000017945 */ /* 0x000fe20003800000 */
[----:B---3--:R-:W-:Y:S03]  /*6990*/  @P1 SEL R82, RZ, 0x1, !P0 ;  /* 0x00000001ff521807 */ /* 0x008fe60004000000 */
[----:B------:R-:W-:Y:S05]  /*69a0*/  @!P1 BRA `(.L_x_119) ;  /* 0x00000000003c9947 */ /* 0x000fea0003800000 */
[----:B------:R-:W-:Y:S01]  /*69b0*/  ISETP.NE.AND P1, PT, R85, RZ, PT ;  /* 0x000000ff5500720c */ /* 0x000fe20003f25270 */
[----:B------:R-:W-:Y:S01]  /*69c0*/  BSSY B0, `(.L_x_120) ;  /* 0x0000009000007945 */ /* 0x000fe20003800000 */
[----:B------:R-:W-:Y:S11]  /*69d0*/  ISETP.NE.AND P0, PT, R82, RZ, PT ;  /* 0x000000ff5200720c */ /* 0x000ff60003f05270 */
[----:B------:R-:W-:Y:S05]  /*69e0*/  @P1 IMAD R80, R80, 0x1000, R81 ;  /* 0x0000100050501824 */ /* 0x000fea00078e0251 */
[----:B------:R-:W-:Y:S05]  /*69f0*/  @P1 IADD3 R3, PT, PT, R80, UR48, RZ ;  /* 0x0000003050031c10 */ /* 0x000fea000fffe0ff */
[----:B--2---:R-:W-:Y:S01]  /*6a00*/  @P1 IMAD.IADD R0, R84, 0x1, R3 ;  /* 0x0000000154001824 */ /* 0x004fe200078e0203 */
[----:B------:R-:W-:Y:S06]  /*6a10*/  @P0 BRA `(.L_x_121) ;  /* 0x00000000000c0947 */ /* 0x000fec0003800000 */
[----:B------:R-:W-:Y:S04]  /*6a20*/  SHF.L.U32 R83, R83, 0x1f, RZ ;  /* 0x0000001f53537819 */ /* 0x000fe800000006ff */
[----:B------:R-:W2:Y:S02]  /*6a30*/  SYNCS.PHASECHK.TRANS64.TRYWAIT P0, [R2+URZ+0x50], R83 ;  /* 0x00005053020075a7 */ /* 0x000ea400080011ff */
[----:B--2---:R-:W-:Y:S05]  /*6a40*/  @!P0 BRA `(.L_x_122) ;  /* 0x0000001400b08947 */ /* 0x004fea0003800000 */
.L_x_121:
[----:B------:R-:W-:Y:S05]  /*6a50*/  BSYNC B0 ;  /* 0x0000000000007941 */ /* 0x000fea0003800000 */
.L_x_120:
[----:B------:R-:W-:Y:S11]  /*6a60*/  ISETP.NE.AND P0, PT, R85, RZ, PT ;  /* 0x000000ff5500720c */ /* 0x000ff60003f05270 */
[----:B------:R-:W-:Y:S02]  /*6a70*/  @!UPT UIADD3 URZ, UPT, UPT, URZ, URZ, URZ ;  /* 0x000000fffffff290 */ /* 0x000fe4000fffe0ff */
[----:B------:R3:W4:Y:S04]  /*6a80*/  @P0 LDS.128 R40, [R80+UR48+0x200] ;  /* 0x0002003050280984 */ /* 0x0007280008000c00 */
[----:B------:R3:W1:Y:S02]  /*6a90*/  @P0 LDS.128 R48, [R0+0x200] ;  /* 0x0002000000300984 */ /* 0x0006640000000c00 */
.L_x_119:
[----:B------:R-:W-:Y:S05]  /*6aa0*/  BSYNC B1 ;  /* 0x0000000000017941 */ /* 0x000fea0003800000 */
.L_x_118:
[----:B------:R-:W-:Y:S05]  /*6ab0*/  VIADD R3, R34, 0x10 ;  /* 0x0000001022037836 */ /* 0x000fea0000000000 */
[----:B------:R-:W-:Y:S04]  /*6ac0*/  SHF.R.U32.HI R3, RZ, 0x15, R3 ;  /* 0x00000015ff037819 */ /* 0x000fe80000011603 */
[----:B------:R-:W-:Y:S11]  /*6ad0*/  LOP3.LUT P0, RZ, R3, 0x3, R70, 0x48, !PT ;  /* 0x0000000303ff7812 */ /* 0x000ff60007804846 */
[----:B------:R-:W-:Y:S02]  /*6ae0*/  @!UPT UIADD3 URZ, UPT, UPT, URZ, URZ, URZ ;  /* 0x000000fffffff290 */ /* 0x000fe4000fffe0ff */
[----:B------:R-:W-:Y:S05]  /*6af0*/  @!P0 BRA `(.L_x_123) ;  /* 0x0000000000408947 */ /* 0x000fea0003800000 */
[----:B------:R-:W5:Y:S01]  /*6b00*/  LDCU.64 UR8, c[0x4][0x70] ;  /* 0x01000e00ff0877ac */ /* 0x000f620008000a00 */
[----:B------:R-:W-:Y:S01]  /*6b10*/  MOV R3, 0x0 ;  /* 0x0000000000037802 */ /* 0x000fe20000000f00 */
[----:B------:R-:W-:Y:S02]  /*6b20*/  HFMA2 R12, -RZ, RZ, 0, 5.9604644775390625e-08 ;  /* 0x00000001ff0c7431 */ /* 0x000fe400000001ff */
[----:B------:R-:W-:Y:S02]  /*6b30*/  IMAD.MOV.U32 R8, RZ, RZ, 0x192 ;  /* 0x00000192ff087424 */ /* 0x000fe400078e00ff */
[----:B------:R-:W-:Y:S01]  /*6b40*/  IMAD.MOV.U32 R13, RZ, RZ, RZ ;  /* 0x000000ffff0d7224 */ /* 0x000fe200078e00ff */
[----:B------:R-:W3:Y:S01]  /*6b50*/  LDCU.64 UR6, c[0x4][0x78] ;  /* 0x01000f00ff0677ac */ /* 0x000ee20008000a00 */
[----:B--2---:R-:W2:Y:S01]  /*6b60*/  LDC.64 R2, c[0x4][R3] ;  /* 0x0100000003027b82 */ /* 0x004ea20000000a00 */
[----:B------:R-:W4:Y:S01]  /*6b70*/  LDCU.64 UR4, c[0x4][0x10] ;  /* 0x01000200ff0477ac */ /* 0x000f220008000a00 */
[----:B-----5:R-:W-:Y:S01]  /*6b80*/  MOV R5, UR9 ;  /* 0x0000000900057c02 */ /* 0x020fe20008000f00 */
[----:B------:R-:W-:Y:S01]  /*6b90*/  IMAD.U32 R4, RZ, RZ, UR8 ;  /* 0x00000008ff047e24 */ /* 0x000fe2000f8e00ff */
[----:B---3--:R-:W-:Y:S01]  /*6ba0*/  MOV R7, UR7 ;  /* 0x0000000700077c02 */ /* 0x008fe20008000f00 */
[----:B------:R-:W-:Y:S01]  /*6bb0*/  IMAD.U32 R6, RZ, RZ, UR6 ;  /* 0x00000006ff067e24 */ /* 0x000fe2000f8e00ff */
[----:B----4-:R-:W-:Y:S01]  /*6bc0*/  MOV R11, UR5 ;  /* 0x00000005000b7c02 */ /* 0x010fe20008000f00 */
[----:B------:R-:W-:Y:S02]  /*6bd0*/  IMAD.U32 R10, RZ, RZ, UR4 ;  /* 0x00000004ff0a7e24 */ /* 0x000fe4000f8e00ff */
[----:B------:R-:W-:Y:S07]  /*6be0*/  LEPC R20, `(.L_x_123) ;  /* 0x000000001014794e */ /* 0x000fee0000000000 */
[----:B-12---:R-:W-:Y:S05]  /*6bf0*/  CALL.ABS.NOINC R2 ;  /* 0x0000000002007343 */ /* 0x006fea0003c00000 */
.L_x_123:
[----:B------:R-:W-:Y:S01]  /*6c00*/  ISETP.NE.AND P0, PT, R74, RZ, PT ;  /* 0x000000ff4a00720c */ /* 0x000fe20003f05270 */
[----:B------:R-:W-:Y:S05]  /*6c10*/  WARPSYNC.ALL ;  /* 0x0000000000007948 */ /* 0x000fea0003800000 */
[----:B------:R-:W-:Y:S01]  /*6c20*/  R2UR UR4, R34 ;  /* 0x00000000220472ca */ /* 0x000fe200000e0000 */
[--C-:B----4-:R-:W-:Y:S01]  /*6c30*/  HADD2.F32 R20, -RZ, R40.reuse.H0_H0 ;  /* 0x20000028ff147230 */ /* 0x110fe20000004100 */
[----:B------:R-:W-:Y:S01]  /*6c40*/  MOV R81, UR43 ;  /* 0x0000002b00517c02 */ /* 0x000fe20008000f00 */
[----:B------:R-:W-:Y:S01]  /*6c50*/  HADD2.F32 R36, -RZ, R40.H1_H1 ;  /* 0x30000028ff247230 */ /* 0x000fe20000004100 */
[----:B------:R-:W-:Y:S01]  /*6c60*/  IADD3 R76, PT, PT, R76, 0xd0, RZ ;  /* 0x000000d04c4c7810 */ /* 0x000fe20007ffe0ff */
[--C-:B------:R-:W-:Y:S01]  /*6c70*/  HADD2.F32 R21, -RZ, R41.reuse.H0_H0 ;  /* 0x20000029ff157230 */ /* 0x100fe20000004100 */
[----:B------:R-:W-:Y:S01]  /*6c80*/  LEA R82, R81, R68, 0xb ;  /* 0x0000004451527211 */ /* 0x000fe200078e58ff */
[----:B------:R-:W-:Y:S01]  /*6c90*/  HADD2.F32 R37, -RZ, R41.H1_H1 ;  /* 0x30000029ff257230 */ /* 0x000fe20000004100 */
[----:B------:R-:W-:Y:S01]  /*6ca0*/  LOP3.LUT R76, R76, 0xfefffff8, RZ, 0xc0, !PT ;  /* 0xfefffff84c4c7812 */ /* 0x000fe200078ec0ff */
[--C-:B-1----:R-:W-:Y:S01]  /*6cb0*/  HADD2.F32 R39, -RZ, R42.reuse.H0_H0 ;  /* 0x2000002aff277230 */ /* 0x102fe20000004100 */
[----:B------:R-:W-:Y:S01]  /*6cc0*/  LEA R85, R82, UR48, 0x1 ;  /* 0x0000003052557c11 */ /* 0x000fe2000f8e08ff */
[----:B------:R-:W-:Y:S01]  /*6cd0*/  HADD2.F32 R38, -RZ, R42.H1_H1 ;  /* 0x3000002aff267230 */ /* 0x000fe20000004100 */
[----:B------:R-:W-:Y:S01]  /*6ce0*/  BSSY.RECONVERGENT B0, `(.L_x_124) ;  /* 0x000004f000007945 */ /* 0x000fe20003800200 */
[----:B------:R-:W1:Y:S01]  /*6cf0*/  LDTM.x16 R4, tmem[UR4+0x10] ;  /* 0x00001004000479ee */ /* 0x000e620008240000 */
[----:B------:R-:W-:Y:S01]  /*6d00*/  NOP ;  /* 0x0000000000007918 */ /* 0x000fe20000000000 */
[----:B-1----:R1:W-:Y:S01]  /*6d10*/  SYNCS.ARRIVE.TRANS64.RED.A1T0 RZ, [R76+URZ], RZ ;  /* 0x000000ff4cff79a7 */ /* 0x0023e200081004ff */
[----:B------:R-:W-:Y:S01]  /*6d20*/  IADD3 R84, PT, PT, R84, R85, RZ ;  /* 0x0000005554547210 */ /* 0x000fe20007ffe0ff */
[--C-:B------:R-:W-:Y:S02]  /*6d30*/  HADD2.F32 R40, -RZ, R43.reuse.H0_H0 ;  /* 0x2000002bff287230 */ /* 0x100fe40000004100 */
[----:B------:R-:W-:Y:S02]  /*6d40*/  HADD2.F32 R42, -RZ, R43.H1_H1 ;  /* 0x3000002bff2a7230 */ /* 0x000fe40000004100 */
        /* <DEDUP_REMOVED lines=8> */
[C---:B------:R-:W-:Y:S01]  /*6dd0*/  FMUL R4, R32.reuse, R4 ;  /* 0x0000000420047220 */ /* 0x040fe20000400000 */
[C---:B------:R-:W-:Y:S01]  /*6de0*/  FMUL R5, R32.reuse, R5 ;  /* 0x0000000520057220 */ /* 0x040fe20000400000 */
[C---:B------:R-:W-:Y:S01]  /*6df0*/  FMUL R6, R32.reuse, R6 ;  /* 0x0000000620067220 */ /* 0x040fe20000400000 */
[C---:B--23--:R-:W-:Y:S01]  /*6e00*/  FMUL R0, R32.reuse, R7 ;  /* 0x0000000720007220 */ /* 0x04cfe20000400000 */
[C---:B------:R-:W-:Y:S01]  /*6e10*/  FFMA R4, R35.reuse, R20, R4 ;  /* 0x0000001423047223 */ /* 0x040fe20000000004 */
[C---:B------:R-:W-:Y:S01]  /*6e20*/  FMUL R2, R32.reuse, R8 ;  /* 0x0000000820027220 */ /* 0x040fe20000400000 */
        /* <DEDUP_REMOVED lines=20> */
[----:B------:R-:W-:Y:S01]  /*6f70*/  FFMA R15, R35, R46, R15 ;  /* 0x0000002e230f7223 */ /* 0x000fe2000000000f */
[----:B------:R-:W-:Y:S01]  /*6f80*/  FMUL R19, R32, R19 ;  /* 0x0000001320137220 */ /* 0x000fe20000400000 */
[----:B------:R-:W-:Y:S01]  /*6f90*/  F2FP.F16.F32.PACK_AB R64, R5, R4 ;  /* 0x000000040540723e */ /* 0x000fe200000000ff */
[C---:B------:R-:W-:Y:S01]  /*6fa0*/  FFMA R12, R35.reuse, R45, R12 ;  /* 0x0000002d230c7223 */ /* 0x040fe2000000000c */
        /* <DEDUP_REMOVED lines=20> */
[----:B------:R-:W-:Y:S02]  /*70f0*/  UIADD3 UR12, UP0, UPT, UR54, 0x680, URZ ;  /* 0x00000680360c7890 */ /* 0x000fe4000ff1e0ff */
[----:B------:R-:W-:Y:S02]  /*7100*/  ULEA UR4, UR43, UR48, 0xc ;  /* 0x000000302b047291 */ /* 0x000fe4000f8e60ff */
[----:B------:R-:W-:Y:S02]  /*7110*/  UIADD3 UR9, UPT, UPT, UR41, 0x10, URZ ;  /* 0x0000001029097890 */ /* 0x000fe4000fffe0ff */
[----:B------:R-:W-:Y:S02]  /*7120*/  UIADD3 UR8, UPT, UPT, UR4, 0x200, URZ ;  /* 0x0000020004087890 */ /* 0x000fe4000fffe0ff */
[----:B------:R-:W-:Y:S01]  /*7130*/  UIADD3.X UR13, UPT, UPT, URZ, UR55, URZ, UP0, !UPT ;  /* 0x00000037ff0d7290 */ /* 0x000fe200087fe4ff */
[----:B------:R-:W-:Y:S01]  /*7140*/  UMOV UR10, UR42 ;  /* 0x0000002a000a7c82 */ /* 0x000fe20008000000 */
[----:B------:R-:W-:Y:S01]  /*7150*/  UMOV UR11, UR36 ;  /* 0x00000024000b7c82 */ /* 0x000fe20008000000 */
[----:B------:R-:W-:Y:S02]  /*7160*/  UIADD3 UR5, UPT, UPT, UR41, 0x30, URZ ;  /* 0x0000003029057890 */ /* 0x000fe4000fffe0ff */
[----:B------:R-:W-:Y:S01]  /*7170*/  UIADD3 UR4, UPT, UPT, UR4, 0xa00, URZ ;  /* 0x00000a0004047890 */ /* 0x000fe2000fffe0ff */
[----:B------:R-:W-:Y:S03]  /*7180*/  UMOV UR6, UR42 ;  /* 0x0000002a00067c82 */ /* 0x000fe60008000000 */
[----:B------:R2:W-:Y:S01]  /*7190*/  UTMASTG.3D [UR8], [UR12] ;  /* 0x000000080c0073b5 */ /* 0x0005e20008010000 */
[----:B------:R-:W-:Y:S04]  /*71a0*/  UMOV UR7, UR36 ;  /* 0x0000002400077c82 */ /* 0x000fe80008000000 */
[----:B------:R2:W-:Y:S02]  /*71b0*/  UTMASTG.3D [UR4], [UR12] ;  /* 0x000000040c0073b5 */ /* 0x0005e40008010000 */
[----:B--2---:R0:W-:Y:S02]  /*71c0*/  UTMACMDFLUSH ;  /* 0x00000000000079b7 */ /* 0x0041e40000000000 */
.L_x_125:
[----:B------:R-:W-:Y:S05]  /*71d0*/  BSYNC.RECONVERGENT B0 ;  /* 0x0000000000007941 */ /* 0x000fea0003800200 */
.L_x_124:
[----:B------:R-:W-:Y:S01]  /*71e0*/  UIADD3 UR43, UPT, UPT, UR43, 0x1, URZ ;  /* 0x000000012b2b7890 */ /* 0x000fe2000fffe0ff */
[----:B------:R-:W-:Y:S03]  /*71f0*/  BSSY.RECONVERGENT B0, `(.L_x_126) ;  /* 0x0000008000007945 */ /* 0x000fe60003800200 */
[----:B------:R-:W-:Y:S04]  /*7200*/  UISETP.NE.AND UP0, UPT, UR43, 0x3, UPT ;  /* 0x000000032b00788c */ /* 0x000fe8000bf05270 */
[----:B------:R-:W-:Y:S02]  /*7210*/  UISETP.EQ.XOR UP1, UPT, UR40, 0x3, !UP0 ;  /* 0x000000032800788c */ /* 0x000fe4000c722a70 */
[----:B------:R-:W-:Y:S02]  /*7220*/  USEL UR56, UR43, URZ, UP0 ;  /* 0x000000ff2b387287 */ /* 0x000fe40008000000 */
[----:B------:R-:W-:Y:S04]  /*7230*/  USEL UR4, URZ, 0x1, !UP1 ;  /* 0x00000001ff047887 */ /* 0x000fe8000c800000 */
[----:B------:R-:W-:Y:S01]  /*7240*/  ULOP3.LUT UR51, UR51, UR4, URZ, 0x3c, !UPT ;  /* 0x0000000433337292 */ /* 0x000fe2000f8e3cff */
[----:B------:R-:W-:Y:S11]  /*7250*/  @P0 BRA `(.L_x_127) ;  /* 0x0000000000040947 */ /* 0x000ff60003800000 */
[----:B------:R-:W-:Y:S04]  /*7260*/  DEPBAR.LE SB0, 0x1 ;  /* 0x000080400000791a */ /* 0x000fe80000000000 */
.L_x_127:
[----:B------:R-:W-:Y:S05]  /*7270*/  BSYNC.RECONVERGENT B0 ;  /* 0x0000000000007941 */ /* 0x000fea0003800200 */
.L_x_126:
[----:B------:R-:W-:Y:S01]  /*7280*/  BAR.SYNC.DEFER_BLOCKING 0x1, 0x80 ;  /* 0x0042000000007b1d */ /* 0x000fe20000010000 */
[----:B------:R-:W-:Y:S01]  /*7290*/  UISETP.NE.AND UP0, UPT, UR50, -0x2, UPT ;  /* 0xfffffffe3200788c */ /* 0x000fe2000bf05270 */
[----:B------:R-:W-:Y:S08]  /*72a0*/  IADD3 R0, PT, PT, R30, 0x1, RZ ;  /* 0x000000011e007810 */ /* 0x000ff00007ffe0ff */
[----:B------:R-:W-:Y:S05]  /*72b0*/  BRA.U !UP0, `(.L_x_128) ;  /* 0x0000000108287547 */ /* 0x000fea000b800000 */
[----:B------:R-:W-:Y:S01]  /*72c0*/  ISETP.NE.AND P0, PT, R79, RZ, PT ;  /* 0x000000ff4f00720c */ /* 0x000fe20003f05270 */
[----:B------:R-:W-:Y:S01]  /*72d0*/  IMAD.U32 R3, RZ, RZ, UR49 ;  /* 0x00000031ff037e24 */ /* 0x000fe2000f8e00ff */
[----:B------:R-:W-:Y:S01]  /*72e0*/  UIADD3 UR49, UPT, UPT, UR49, 0x1, URZ ;  /* 0x0000000131317890 */ /* 0x000fe2000fffe0ff */
[----:B------:R-:W-:Y:S03]  /*72f0*/  IMAD.U32 R2, RZ, RZ, UR37 ;  /* 0x00000025ff027e24 */ /* 0x000fe6000f8e00ff */
[----:B------:R-:W-:Y:S04]  /*7300*/  UISETP.NE.AND UP0, UPT, UR49, 0x3, UPT ;  /* 0x000000033100788c */ /* 0x000fe8000bf05270 */
[----:B------:R-:W-:Y:S03]  /*7310*/  USEL UR49, UR49, URZ, UP0 ;  /* 0x000000ff31317287 */ /* 0x000fe60008000000 */
[----:B------:R-:W-:Y:S05]  /*7320*/  @P0 LEA R3, R3, UR48, 0x3 ;  /* 0x0000003003030c11 */ /* 0x000fea000f8e18ff */
[----:B------:R-:W-:Y:S05]  /*7330*/  @P0 VIADD R3, R3, 0x68 ;  /* 0x0000006803030836 */ /* 0x000fea0000000000 */
[----:B------:R-:W-:Y:S04]  /*7340*/  @P0 PRMT R2, R2, 0x654, R3 ;  /* 0x0000065402020816 */ /* 0x000fe80000000003 */
[----:B------:R2:W-:Y:S03]  /*7350*/  @P0 SYNCS.ARRIVE.TRANS64.RED.A1T0 RZ, [R2+URZ], RZ ;  /* 0x000000ff02ff09a7 */ /* 0x0005e600081004ff */
.L_x_128:
[----:B------:R-:W-:Y:S01]  /*7360*/  ISETP.NE.AND P2, PT, R75, RZ, PT ;  /* 0x000000ff4b00720c */ /* 0x000fe20003f45270 */
[----:B------:R-:W-:Y:S01]  /*7370*/  UIADD3 UR50, UPT, UPT, UR50, 0x2, URZ ;  /* 0x0000000232327890 */ /* 0x000fe2000fffe0ff */
[----:B------:R-:W-:Y:S01]  /*7380*/  ISETP.NE.AND P0, PT, R78, 0x2, PT ;  /* 0x000000024e00780c */ /* 0x000fe20003f05270 */
[----:B------:R-:W-:Y:S01]  /*7390*/  IMAD.IADD R20, R29, 0x1, R58 ;  /* 0x000000011d147824 */ /* 0x000fe200078e023a */
[----:B------:R-:W-:Y:S01]  /*73a0*/  ISETP.NE.AND P1, PT, R0, 0x4, PT ;  /* 0x000000040000780c */ /* 0x000fe20003f25270 */
[----:B------:R-:W-:Y:S01]  /*73b0*/  IMAD.IADD R21, R31, 0x1, R60 ;  /* 0x000000011f157824 */ /* 0x000fe200078e023c */
[----:B------:R-:W-:Y:S02]  /*73c0*/  SEL R3, RZ, 0x1, P0 ;  /* 0x00000001ff037807 */ /* 0x000fe40000000000 */
[----:B--2---:R-:W-:Y:S02]  /*73d0*/  SEL R2, RZ, 0x1, P1 ;  /* 0x00000001ff027807 */ /* 0x004fe40000800000 */
[----:B------:R-:W-:Y:S02]  /*73e0*/  LOP3.LUT R72, R72, R3, RZ, 0x3c, !PT ;  /* 0x0000000348487212 */ /* 0x000fe400078e3cff */
[----:B------:R-:W-:Y:S02]  /*73f0*/  LOP3.LUT R73, R73, R2, RZ, 0x3c, !PT ;  /* 0x0000000249497212 */ /* 0x000fe400078e3cff */
[----:B------:R-:W-:Y:S02]  /*7400*/  @P2 R2UR UR36, R71 ;  /* 0x00000000472422ca */ /* 0x000fe400000e0000 */
[----:B------:R-:W-:Y:S02]  /*7410*/  SEL R78, R78, RZ, P0 ;  /* 0x000000ff4e4e7207 */ /* 0x000fe40000000000 */
[----:B------:R-:W-:Y:S01]  /*7420*/  SEL R30, R0, RZ, P1 ;  /* 0x000000ff001e7207 */ /* 0x000fe20000800000 */
[----:B------:R-:W-:Y:S10]  /*7430*/  @P2 BRA `(.L_x_129) ;  /* 0xffffffdc00c82947 */ /* 0x000ff4000383ffff */
[----:B------:R-:W-:-:S09]  /*7440*/  UISETP.NE.AND UP0, UPT, UR53, URZ, UPT ;  /* 0x000000ff3500728c */ /* 0x000fd2000bf05270 */
[----:B------:R-:W-:Y:S05]  /*7450*/  BRA.U !UP0, `(.L_x_130) ;  /* 0x0000000108487547 */ /* 0x000fea000b800000 */
[----:B------:R-:W2:Y:S02]  /*7460*/  LDCU.64 UR4, c[0x0][0x890] ;  /* 0x00011200ff0477ac */ /* 0x000ea40008000a00 */
[----:B--2---:R-:W-:-:S04]  /*7470*/  UISETP.NE.U32.AND UP0, UPT, UR4, URZ, UPT ;  /* 0x000000ff0400728c */ /* 0x004fc8000bf05070 */
[----:B------:R-:W-:-:S09]  /*7480*/  UISETP.NE.AND.EX UP0, UPT, UR5, URZ, UPT, UP0 ;  /* 0x000000ff0500728c */ /* 0x000fd2000bf05300 */
[----:B------:R-:W-:Y:S05]  /*7490*/  BRA.U UP0, `(.L_x_131) ;  /* 0x00000001000c7547 */ /* 0x000fea000b800000 */
[----:B------:R-:W-:-:S13]  /*74a0*/  FSETP.NEU.AND P0, PT, R35, RZ, PT ;  /* 0x000000ff2300720b */ /* 0x000fda0003f0d000 */
[----:B------:R-:W-:Y:S05]  /*74b0*/  @!P0 EXIT ;  /* 0x000000000000894d */ /* 0x000fea0003800000 */
[----:B------:R-:W-:Y:S05]  /*74c0*/  BRA `(.L_x_130) ;  /* 0x00000000002c7947 */ /* 0x000fea0003800000 */
.L_x_131:
[----:B------:R-:W-:Y:S01]  /*74d0*/  ISETP.NE.AND P0, PT, R77, RZ, PT ;  /* 0x000000ff4d00720c */ /* 0x000fe20003f05270 */
[----:B------:R-:W-:-:S12]  /*74e0*/  BSSY.RECONVERGENT B0, `(.L_x_130) ;  /* 0x0000009000007945 */ /* 0x000fd80003800200 */
[----:B------:R-:W-:Y:S05]  /*74f0*/  @P0 BRA `(.L_x_132) ;  /* 0x0000000000140947 */ /* 0x000fea0003800000 */
[----:B------:R-:W2:Y:S02]  /*7500*/  LDCU.64 UR4, c[0x0][0x888] ;  /* 0x00011100ff0477ac */ /* 0x000ea40008000a00 */
[----:B--2---:R-:W-:-:S04]  /*7510*/  ISETP.NE.U32.AND P0, PT, RZ, UR4, PT ;  /* 0x00000004ff007c0c */ /* 0x004fc8000bf05070 */
[----:B------:R-:W-:-:S13]  /*7520*/  ISETP.NE.AND.EX P0, PT, RZ, UR5, PT, P0 ;  /* 0x00000005ff007c0c */ /* 0x000fda000bf05300 */
[----:B------:R-:W-:Y:S05]  /*7530*/  @!P0 EXIT ;  /* 0x000000000000894d */ /* 0x000fea0003800000 */
[----:B------:R-:W-:Y:S05]  /*7540*/  BRA `(.L_x_133) ;  /* 0x0000000000087947 */ /* 0x000fea0003800000 */
.L_x_132:
[----:B------:R-:W-:-:S13]  /*7550*/  FSETP.NEU.AND P0, PT, R35, RZ, PT ;  /* 0x000000ff2300720b */ /* 0x000fda0003f0d000 */
[----:B------:R-:W-:Y:S05]  /*7560*/  @!P0 EXIT ;  /* 0x000000000000894d */ /* 0x000fea0003800000 */
.L_x_133:
[----:B------:R-:W-:Y:S05]  /*7570*/  BSYNC.RECONVERGENT B0 ;  /* 0x0000000000007941 */ /* 0x000fea0003800200 */
.L_x_130:
[----:B------:R-:W-:Y:S01]  /*7580*/  ULEA UR4, UR49, UR48, 0x3 ;  /* 0x0000003031047291 */ /* 0x000fe2000f8e18ff */
[----:B------:R-:W-:-:S04]  /*7590*/  DEPBAR.LE SB0, 0x0 ;  /* 0x000080000000791a */ /* 0x000fc80000000000 */
[----:B------:R-:W-:-:S04]  /*75a0*/  UIADD3 UR4, UPT, UPT, UR4, 0x68, URZ ;  /* 0x0000006804047890 */ /* 0x000fc8000fffe0ff */
[----:B------:R-:W-:-:S09]  /*75b0*/  UPRMT UR4, UR37, 0x654, UR4 ;  /* 0x0000065425047896 */ /* 0x000fd20008000004 */
[----:B------:R-:W-:Y:S01]  /*75c0*/  SYNCS.ARRIVE.TRANS64.RED.A1T0 RZ, [UR4], RZ ;  /* 0x000000ffffff79a7 */ /* 0x000fe20008100404 */
[----:B------:R-:W-:Y:S05]  /*75d0*/  EXIT ;  /* 0x000000000000794d */ /* 0x000fea0003800000 */
.L_x_24:
[----:B--2---:R2:W4:Y:S02]  /*75e0*/  SYNCS.PHASECHK.TRANS64.TRYWAIT P0, [R3+URZ+0x100], R2 ;  /* 0x00010002030075a7 */ /* 0x00452400080011ff */
[----:B----4-:R-:W-:Y:S05]  /*75f0*/  @!P0 NANOSLEEP.SYNCS 0x989680 ;  /* 0x009896800000895d */ /* 0x010fea0003900000 */
[----:B------:R-:W4:Y:S02]  /*7600*/  @!P0 SYNCS.PHASECHK.TRANS64 P0, [R3+URZ+0x100], R2 ;  /* 0x00010002030085a7 */ /* 0x000f2400080010ff */
[----:B----4-:R-:W-:Y:S05]  /*7610*/  @!P0 BRA `(.L_x_24) ;  /* 0xfffffffc00f08947 */ /* 0x010fea000383ffff */
[----:B------:R-:W-:Y:S05]  /*7620*/  BRA `(.L_x_134) ;  /* 0xffffffa0007c7947 */ /* 0x000fea000383ffff */
.L_x_27:
[----:B-1----:R-:W-:-:S07]  /*7630*/  MOV R2, UR33 ;  /* 0x0000002100027c02 */ /* 0x002fce0008000f00 */
.L_x_135:
[----:B-1----:R1:W2:Y:S02]  /*7640*/  SYNCS.PHASECHK.TRANS64.TRYWAIT P0, [R2+URZ+0x28], R5 ;  /* 0x00002805020075a7 */ /* 0x0022a400080011ff */
[----:B--2---:R-:W-:Y:S05]  /*7650*/  @!P0 NANOSLEEP.SYNCS 0x989680 ;  /* 0x009896800000895d */ /* 0x004fea0003900000 */
[----:B------:R-:W2:Y:S02]  /*7660*/  @!P0 SYNCS.PHASECHK.TRANS64 P0, [R2+URZ+0x28], R5 ;  /* 0x00002805020085a7 */ /* 0x000ea400080010ff */
[----:B--2---:R-:W-:Y:S05]  /*7670*/  @!P0 BRA `(.L_x_135) ;  /* 0xfffffffc00f08947 */ /* 0x004fea000383ffff */
[----:B------:R-:W-:Y:S05]  /*7680*/  BRA `(.L_x_26) ;  /* 0xffffffa000e47947 */ /* 0x000fea000383ffff */
.L_x_34:
[----:B-1----:R-:W-:-:S07]  /*7690*/  MOV R2, UR17 ;  /* 0x0000001100027c02 */ /* 0x002fce0008000f00 */
.L_x_136:
[----:B-1----:R1:W2:Y:S02]  /*76a0*/  SYNCS.PHASECHK.TRANS64.TRYWAIT P0, [R2+URZ+0x28], R5 ;  /* 0x00002805020075a7 */ /* 0x0022a400080011ff */
[----:B--2---:R-:W-:Y:S05]  /*76b0*/  @!P0 NANOSLEEP.SYNCS 0x989680 ;  /* 0x009896800000895d */ /* 0x004fea0003900000 */
[----:B------:R-:W2:Y:S02]  /*76c0*/  @!P0 SYNCS.PHASECHK.TRANS64 P0, [R2+URZ+0x28], R5 ;  /* 0x00002805020085a7 */ /* 0x000ea400080010ff */
[----:B--2---:R-:W-:Y:S05]  /*76d0*/  @!P0 BRA `(.L_x_136) ;  /* 0xfffffffc00f08947 */ /* 0x004fea000383ffff */
[----:B------:R-:W-:Y:S05]  /*76e0*/  BRA `(.L_x_33) ;  /* 0xffffffa400a07947 */ /* 0x000fea000383ffff */
.L_x_39:
[----:B-1----:R1:W2:Y:S02]  /*76f0*/  SYNCS.PHASECHK.TRANS64.TRYWAIT P0, [R2+URZ+0x90], R3 ;  /* 0x00009003020075a7 */ /* 0x0022a400080011ff */
[----:B--2---:R-:W-:Y:S05]  /*7700*/  @!P0 NANOSLEEP.SYNCS 0x989680 ;  /* 0x009896800000895d */ /* 0x004fea0003900000 */
[----:B------:R-:W2:Y:S02]  /*7710*/  @!P0 SYNCS.PHASECHK.TRANS64 P0, [R2+URZ+0x90], R3 ;  /* 0x00009003020085a7 */ /* 0x000ea400080010ff */
[----:B--2---:R-:W-:Y:S05]  /*7720*/  @!P0 BRA `(.L_x_39) ;  /* 0xfffffffc00f08947 */ /* 0x004fea000383ffff */
[----:B------:R-:W-:Y:S05]  /*7730*/  BRA `(.L_x_137) ;  /* 0xffffffa800447947 */ /* 0x000fea000383ffff */
.L_x_43:
[----:B---3--:R-:W-:-:S07]  /*7740*/  MOV R0, UR4 ;  /* 0x0000000400007c02 */ /* 0x008fce0008000f00 */
.L_x_138:
[----:B-1----:R1:W2:Y:S02]  /*7750*/  SYNCS.PHASECHK.TRANS64.TRYWAIT P0, [R0+URZ], R3 ;  /* 0x00000003000075a7 */ /* 0x0022a400080011ff */
[----:B--2---:R-:W-:Y:S05]  /*7760*/  @!P0 NANOSLEEP.SYNCS 0x989680 ;  /* 0x009896800000895d */ /* 0x004fea0003900000 */
[----:B------:R-:W2:Y:S02]  /*7770*/  @!P0 SYNCS.PHASECHK.TRANS64 P0, [R0+URZ], R3 ;  /* 0x00000003000085a7 */ /* 0x000ea400080010ff */
[----:B--2---:R-:W-:Y:S05]  /*7780*/  @!P0 BRA `(.L_x_138) ;  /* 0xfffffffc00f08947 */ /* 0x004fea000383ffff */
[----:B------:R-:W-:Y:S05]  /*7790*/  BRA `(.L_x_139) ;  /* 0xffffffac00b47947 */ /* 0x000fea000383ffff */
.L_x_44:
[----:B---3--:R-:W-:-:S07]  /*77a0*/  MOV R0, UR4 ;  /* 0x0000000400007c02 */ /* 0x008fce0008000f00 */
.L_x_140:
[----:B-1----:R1:W2:Y:S02]  /*77b0*/  SYNCS.PHASECHK.TRANS64.TRYWAIT P0, [R0+URZ], R3 ;  /* 0x00000003000075a7 */ /* 0x0022a400080011ff */
[----:B--2---:R-:W-:Y:S05]  /*77c0*/  @!P0 NANOSLEEP.SYNCS 0x989680 ;  /* 0x009896800000895d */ /* 0x004fea0003900000 */
[----:B------:R-:W2:Y:S02]  /*77d0*/  @!P0 SYNCS.PHASECHK.TRANS64 P0, [R0+URZ], R3 ;  /* 0x00000003000085a7 */ /* 0x000ea400080010ff */
[----:B--2---:R-:W-:Y:S05]  /*77e0*/  @!P0 BRA `(.L_x_140) ;  /* 0xfffffffc00f08947 */ /* 0x004fea000383ffff */
[----:B------:R-:W-:Y:S05]  /*77f0*/  BRA `(.L_x_141) ;  /* 0xffffffac00c07947 */ /* 0x000fea000383ffff */
.L_x_45:
[----:B---3--:R-:W-:-:S07]  /*7800*/  MOV R0, UR4 ;  /* 0x0000000400007c02 */ /* 0x008fce0008000f00 */
.L_x_142:
[----:B-1----:R1:W2:Y:S02]  /*7810*/  SYNCS.PHASECHK.TRANS64.TRYWAIT P0, [R0+URZ], R3 ;  /* 0x00000003000075a7 */ /* 0x0022a400080011ff */
[----:B--2---:R-:W-:Y:S05]  /*7820*/  @!P0 NANOSLEEP.SYNCS 0x989680 ;  /* 0x009896800000895d */ /* 0x004fea0003900000 */
[----:B------:R-:W2:Y:S02]  /*7830*/  @!P0 SYNCS.PHASECHK.TRANS64 P0, [R0+URZ], R3 ;  /* 0x00000003000085a7 */ /* 0x000ea400080010ff */
[----:B--2---:R-:W-:Y:S05]  /*7840*/  @!P0 BRA `(.L_x_142) ;  /* 0xfffffffc00f08947 */ /* 0x004fea000383ffff */
[----:B------:R-:W-:Y:S05]  /*7850*/  BRA `(.L_x_143) ;  /* 0xffffffac00cc7947 */ /* 0x000fea000383ffff */
.L_x_46:
[----:B---3--:R-:W-:-:S07]  /*7860*/  MOV R0, UR4 ;  /* 0x0000000400007c02 */ /* 0x008fce0008000f00 */
.L_x_144:
[----:B-1----:R1:W2:Y:S02]  /*7870*/  SYNCS.PHASECHK.TRANS64.TRYWAIT P0, [R0+URZ], R3 ;  /* 0x00000003000075a7 */ /* 0x0022a400080011ff */
[----:B--2---:R-:W-:Y:S05]  /*7880*/  @!P0 NANOSLEEP.SYNCS 0x989680 ;  /* 0x009896800000895d */ /* 0x004fea0003900000 */
[----:B------:R-:W2:Y:S02]  /*7890*/  @!P0 SYNCS.PHASECHK.TRANS64 P0, [R0+URZ], R3 ;  /* 0x00000003000085a7 */ /* 0x000ea400080010ff */
[----:B--2---:R-:W-:Y:S05]  /*78a0*/  @!P0 BRA `(.L_x_144) ;  /* 0xfffffffc00f08947 */ /* 0x004fea000383ffff */
[----:B------:R-:W-:Y:S05]  /*78b0*/  BRA `(.L_x_145) ;  /* 0xffffffac00d87947 */ /* 0x000fea000383ffff */
.L_x_49:
[----:B-1----:R1:W2:Y:S02]  /*78c0*/  SYNCS.PHASECHK.TRANS64.TRYWAIT P0, [R0+URZ+0xf0], R5 ;  /* 0x0000f005000075a7 */ /* 0x0022a400080011ff */
[----:B--2---:R-:W-:Y:S05]  /*78d0*/  @!P0 NANOSLEEP.SYNCS 0x989680 ;  /* 0x009896800000895d */ /* 0x004fea0003900000 */
[----:B------:R-:W2:Y:S02]  /*78e0*/  @!P0 SYNCS.PHASECHK.TRANS64 P0, [R0+URZ+0xf0], R5 ;  /* 0x0000f005000085a7 */ /* 0x000ea400080010ff */
[----:B--2---:R-:W-:Y:S05]  /*78f0*/  @!P0 BRA `(.L_x_49) ;  /* 0xfffffffc00f08947 */ /* 0x004fea000383ffff */
[----:B------:R-:W-:Y:S05]  /*7900*/  BRA `(.L_x_146) ;  /* 0xffffffb000387947 */ /* 0x000fea000383ffff */
.L_x_50:
[----:B------:R-:W-:-:S07]  /*7910*/  MOV R0, UR5 ;  /* 0x0000000500007c02 */ /* 0x000fce0008000f00 */
.L_x_147:
[----:B-1----:R1:W2:Y:S02]  /*7920*/  SYNCS.PHASECHK.TRANS64.TRYWAIT P0, [R0+URZ+0xa0], R7 ;  /* 0x0000a007000075a7 */ /* 0x0022a400080011ff */
[----:B--2---:R-:W-:Y:S05]  /*7930*/  @!P0 NANOSLEEP.SYNCS 0x989680 ;  /* 0x009896800000895d */ /* 0x004fea0003900000 */
[----:B------:R-:W2:Y:S02]  /*7940*/  @!P0 SYNCS.PHASECHK.TRANS64 P0, [R0+URZ+0xa0], R7 ;  /* 0x0000a007000085a7 */ /* 0x000ea400080010ff */
[----:B--2---:R-:W-:Y:S05]  /*7950*/  @!P0 BRA `(.L_x_147) ;  /* 0xfffffffc00f08947 */ /* 0x004fea000383ffff */
[----:B------:R-:W-:Y:S05]  /*7960*/  BRA `(.L_x_148) ;  /* 0xffffffb000487947 */ /* 0x000fea000383ffff */
.L_x_51:
[----:B-1----:R1:W2:Y:S02]  /*7970*/  SYNCS.PHASECHK.TRANS64.TRYWAIT P1, [R0+URZ+0x90], R5 ;  /* 0x00009005000075a7 */ /* 0x0022a400080211ff */
[----:B--2---:R-:W-:Y:S05]  /*7980*/  @!P1 NANOSLEEP.SYNCS 0x989680 ;  /* 0x009896800000995d */ /* 0x004fea0003900000 */
[----:B------:R-:W2:Y:S02]  /*7990*/  @!P1 SYNCS.PHASECHK.TRANS64 P1, [R0+URZ+0x90], R5 ;  /* 0x00009005000095a7 */ /* 0x000ea400080210ff */
[----:B--2---:R-:W-:Y:S05]  /*79a0*/  @!P1 BRA `(.L_x_51) ;  /* 0xfffffffc00f09947 */ /* 0x004fea000383ffff */
[----:B------:R-:W-:Y:S05]  /*79b0*/  BRA `(.L_x_149) ;  /* 0xffffffb000787947 */ /* 0x000fea000383ffff */
.L_x_54:
[----:B------:R-:W-:-:S07]  /*79c0*/  MOV R0, UR5 ;  /* 0x0000000500007c02 */ /* 0x000fce0008000f00 */
.L_x_150:
[----:B-1----:R1:W2:Y:S02]  /*79d0*/  SYNCS.PHASECHK.TRANS64.TRYWAIT P0, [R0+URZ+0xa0], R3 ;  /* 0x0000a003000075a7 */ /* 0x0022a400080011ff */
[----:B--2---:R-:W-:Y:S05]  /*79e0*/  @!P0 NANOSLEEP.SYNCS 0x989680 ;  /* 0x009896800000895d */ /* 0x004fea0003900000 */
[----:B------:R-:W2:Y:S02]  /*79f0*/  @!P0 SYNCS.PHASECHK.TRANS64 P0, [R0+URZ+0xa0], R3 ;  /* 0x0000a003000085a7 */ /* 0x000ea400080010ff */
[----:B--2---:R-:W-:Y:S05]  /*7a00*/  @!P0 BRA `(.L_x_150) ;  /* 0xfffffffc00f08947 */ /* 0x004fea000383ffff */
[----:B------:R-:W-:Y:S05]  /*7a10*/  BRA `(.L_x_53) ;  /* 0xffffffb000cc7947 */ /* 0x000fea000383ffff */
.L_x_63:
[----:B-1----:R-:W-:-:S04]  /*7a20*/  MOV R4, UR6 ;  /* 0x0000000600047c02 */ /* 0x002fc80008000f00 */
[----:B------:R1:W2:Y:S03]  /*7a30*/  SYNCS.PHASECHK.TRANS64.TRYWAIT P0, [R4+URZ+0x8], R5 ;  /* 0x00000805040075a7 */ /* 0x0002a600080011ff */
[----:B--2---:R-:W-:Y:S05]  /*7a40*/  @!P0 NANOSLEEP.SYNCS 0x989680 ;  /* 0x009896800000895d */ /* 0x004fea0003900000 */
[----:B------:R-:W2:Y:S02]  /*7a50*/  @!P0 SYNCS.PHASECHK.TRANS64 P0, [R4+URZ+0x8], R5 ;  /* 0x00000805040085a7 */ /* 0x000ea400080010ff */
[----:B--2---:R-:W-:Y:S05]  /*7a60*/  @!P0 BRA `(.L_x_63) ;  /* 0xfffffffc00ec8947 */ /* 0x004fea000383ffff */
[----:B------:R-:W-:Y:S05]  /*7a70*/  BRA `(.L_x_62) ;  /* 0xffffffb400807947 */ /* 0x000fea000383ffff */
.L_x_65:
[----:B------:R-:W-:Y:S01]  /*7a80*/  BSSY B0, `(.L_x_151) ;  /* 0x0000006000007945 */ /* 0x000fe20003800000 */
[----:B------:R-:W-:-:S07]  /*7a90*/  MOV R15, 0xffffffff ;  /* 0xffffffff000f7802 */ /* 0x000fce0000000f00 */
[----:B-1---5:R-:W-:Y:S05]  /*7aa0*/  WARPSYNC.COLLECTIVE R15, `(.L_x_152) ;  /* 0x000000000f0c7348 */ /* 0x022fea0003c00000 */
[----:B------:R-:W-:Y:S02]  /*7ab0*/  ELECT P6, UR79, PT ;  /* 0x00000000004f782f */ /* 0x000fe400038c0000 */
[----:B------:R-:W-:Y:S01]  /*7ac0*/  MOV R14, UR79 ;  /* 0x0000004f000e7c02 */ /* 0x000fe20008000f00 */
[----:B-1---5:R-:W-:Y:S10]  /*7ad0*/  ENDCOLLECTIVE ;  /* 0x000000000000791b */ /* 0x022ff40003800000 */
.L_x_152:
[----:B------:R-:W-:Y:S05]  /*7ae0*/  BSYNC B0 ;  /* 0x0000000000007941 */ /* 0x000fea0003800000 */
.L_x_151:
[----:B------:R-:W-:Y:S05]  /*7af0*/  BRA `(.L_x_153) ;  /* 0xffffffb400b07947 */ /* 0x000fea000383ffff */
.L_x_67:
[----:B-1----:R-:W-:-:S04]  /*7b00*/  MOV R2, UR6 ;  /* 0x0000000600027c02 */ /* 0x002fc80008000f00 */
[----:B------:R1:W2:Y:S03]  /*7b10*/  SYNCS.PHASECHK.TRANS64.TRYWAIT P0, [R2+URZ+0x8], R3 ;  /* 0x00000803020075a7 */ /* 0x0002a600080011ff */
[----:B--2---:R-:W-:Y:S05]  /*7b20*/  @!P0 NANOSLEEP.SYNCS 0x989680 ;  /* 0x009896800000895d */ /* 0x004fea0003900000 */
[----:B------:R-:W2:Y:S02]  /*7b30*/  @!P0 SYNCS.PHASECHK.TRANS64 P0, [R2+URZ+0x8], R3 ;  /* 0x00000803020085a7 */ /* 0x000ea400080010ff */
[----:B--2---:R-:W-:Y:S05]  /*7b40*/  @!P0 BRA `(.L_x_67) ;  /* 0xfffffffc00ec8947 */ /* 0x004fea000383ffff */
[----:B------:R-:W-:Y:S05]  /*7b50*/  BRA `(.L_x_66) ;  /* 0xffffffb400b47947 */ /* 0x000fea000383ffff */
.L_x_68:
[----:B-1----:R1:W2:Y:S02]  /*7b60*/  SYNCS.PHASECHK.TRANS64.TRYWAIT P0, [R0+URZ+0x90], R5 ;  /* 0x00009005000075a7 */ /* 0x0022a400080011ff */
[----:B--2---:R-:W-:Y:S05]  /*7b70*/  @!P0 NANOSLEEP.SYNCS 0x989680 ;  /* 0x009896800000895d */ /* 0x004fea0003900000 */
[----:B------:R-:W2:Y:S02]  /*7b80*/  @!P0 SYNCS.PHASECHK.TRANS64 P0, [R0+URZ+0x90], R5 ;  /* 0x00009005000085a7 */ /* 0x000ea400080010ff */
[----:B--2---:R-:W-:Y:S05]  /*7b90*/  @!P0 BRA `(.L_x_68) ;  /* 0xfffffffc00f08947 */ /* 0x004fea000383ffff */
[----:B------:R-:W-:Y:S05]  /*7ba0*/  BRA `(.L_x_154) ;  /* 0xffffffb800907947 */ /* 0x000fea000383ffff */
.L_x_70:
[----:B------:R-:W-:-:S07]  /*7bb0*/  MOV R0, UR10 ;  /* 0x0000000a00007c02 */ /* 0x000fce0008000f00 */
.L_x_155:
[----:B-1----:R1:W2:Y:S02]  /*7bc0*/  SYNCS.PHASECHK.TRANS64.TRYWAIT P0, [R0+URZ+0xd0], R5 ;  /* 0x0000d005000075a7 */ /* 0x0022a400080011ff */
[----:B--2---:R-:W-:Y:S05]  /*7bd0*/  @!P0 NANOSLEEP.SYNCS 0x989680 ;  /* 0x009896800000895d */ /* 0x004fea0003900000 */
[----:B------:R-:W2:Y:S02]  /*7be0*/  @!P0 SYNCS.PHASECHK.TRANS64 P0, [R0+URZ+0xd0], R5 ;  /* 0x0000d005000085a7 */ /* 0x000ea400080010ff */
[----:B--2---:R-:W-:Y:S05]  /*7bf0*/  @!P0 BRA `(.L_x_155) ;  /* 0xfffffffc00f08947 */ /* 0x004fea000383ffff */
[----:B------:R-:W-:Y:S05]  /*7c00*/  BRA `(.L_x_156) ;  /* 0xffffffb800dc7947 */ /* 0x000fea000383ffff */
.L_x_73:
[----:B------:R-:W-:Y:S07]  /*7c10*/  MOV R0, UR9 ;  /* 0x0000000900007c02 */ /* 0x000fee0008000f00 */
.L_x_157:
[----:B-1----:R1:W2:Y:S02]  /*7c20*/  SYNCS.PHASECHK.TRANS64.TRYWAIT P0, [R0+URZ], R5 ;  /* 0x00000005000075a7 */ /* 0x0022a400080011ff */
[----:B--2---:R-:W-:Y:S05]  /*7c30*/  @!P0 NANOSLEEP.SYNCS 0x989680 ;  /* 0x009896800000895d */ /* 0x004fea0003900000 */
[----:B------:R-:W2:Y:S02]  /*7c40*/  @!P0 SYNCS.PHASECHK.TRANS64 P0, [R0+URZ], R5 ;  /* 0x00000005000085a7 */ /* 0x000ea400080010ff */
[----:B--2---:R-:W-:Y:S05]  /*7c50*/  @!P0 BRA `(.L_x_157) ;  /* 0xfffffffc00f08947 */ /* 0x004fea000383ffff */
[----:B------:R-:W-:Y:S05]  /*7c60*/  BRA `(.L_x_72) ;  /* 0xffffffb800f07947 */ /* 0x000fea000383ffff */
.L_x_77:
[----:B-1----:R-:W-:-:S07]  /*7c70*/  MOV R0, UR7 ;  /* 0x0000000700007c02 */ /* 0x002fce0008000f00 */
.L_x_158:
[----:B-1----:R1:W2:Y:S02]  /*7c80*/  SYNCS.PHASECHK.TRANS64.TRYWAIT P0, [R0+URZ], R3 ;  /* 0x00000003000075a7 */ /* 0x0022a400080011ff */
[----:B--2---:R-:W-:Y:S05]  /*7c90*/  @!P0 NANOSLEEP.SYNCS 0x989680 ;  /* 0x009896800000895d */ /* 0x004fea0003900000 */
[----:B------:R-:W2:Y:S02]  /*7ca0*/  @!P0 SYNCS.PHASECHK.TRANS64 P0, [R0+URZ], R3 ;  /* 0x00000003000085a7 */ /* 0x000ea400080010ff */
[----:B--2---:R-:W-:Y:S05]  /*7cb0*/  @!P0 BRA `(.L_x_158) ;  /* 0xfffffffc00f08947 */ /* 0x004fea000383ffff */
[----:B------:R-:W-:Y:S05]  /*7cc0*/  BRA `(.L_x_159) ;  /* 0xffffffbc00bc7947 */ /* 0x000fea000383ffff */
.L_x_78:
[----:B------:R-:W-:-:S07]  /*7cd0*/  MOV R0, UR7 ;  /* 0x0000000700007c02 */ /* 0x000fce0008000f00 */
.L_x_160:
[----:B-1----:R1:W2:Y:S02]  /*7ce0*/  SYNCS.PHASECHK.TRANS64.TRYWAIT P0, [R0+URZ], R3 ;  /* 0x00000003000075a7 */ /* 0x0022a400080011ff */
[----:B--2---:R-:W-:Y:S05]  /*7cf0*/  @!P0 NANOSLEEP.SYNCS 0x989680 ;  /* 0x009896800000895d */ /* 0x004fea0003900000 */
[----:B------:R-:W2:Y:S02]  /*7d00*/  @!P0 SYNCS.PHASECHK.TRANS64 P0, [R0+URZ], R3 ;  /* 0x00000003000085a7 */ /* 0x000ea400080010ff */
[----:B--2---:R-:W-:Y:S05]  /*7d10*/  @!P0 BRA `(.L_x_160) ;  /* 0xfffffffc00f08947 */ /* 0x004fea000383ffff */
[----:B------:R-:W-:Y:S05]  /*7d20*/  BRA `(.L_x_161) ;  /* 0xffffffbc00c87947 */ /* 0x000fea000383ffff */
.L_x_79:
[----:B------:R-:W-:-:S07]  /*7d30*/  MOV R0, UR7 ;  /* 0x0000000700007c02 */ /* 0x000fce0008000f00 */
.L_x_162:
[----:B-1----:R1:W2:Y:S02]  /*7d40*/  SYNCS.PHASECHK.TRANS64.TRYWAIT P0, [R0+URZ], R3 ;  /* 0x00000003000075a7 */ /* 0x0022a400080011ff */
[----:B--2---:R-:W-:Y:S05]  /*7d50*/  @!P0 NANOSLEEP.SYNCS 0x989680 ;  /* 0x009896800000895d */ /* 0x004fea0003900000 */
[----:B------:R-:W2:Y:S02]  /*7d60*/  @!P0 SYNCS.PHASECHK.TRANS64 P0, [R0+URZ], R3 ;  /* 0x00000003000085a7 */ /* 0x000ea400080010ff */
[----:B--2---:R-:W-:Y:S05]  /*7d70*/  @!P0 BRA `(.L_x_162) ;  /* 0xfffffffc00f08947 */ /* 0x004fea000383ffff */
[----:B------:R-:W-:Y:S05]  /*7d80*/  BRA `(.L_x_163) ;  /* 0xffffffbc00d47947 */ /* 0x000fea000383ffff */
.L_x_82:
[----:B------:R-:W-:-:S07]  /*7d90*/  MOV R0, UR8 ;  /* 0x0000000800007c02 */ /* 0x000fce0008000f00 */
.L_x_164:
[----:B-1----:R1:W2:Y:S02]  /*7da0*/  SYNCS.PHASECHK.TRANS64.TRYWAIT P1, [R0+URZ+0x110], R3 ;  /* 0x00011003000075a7 */ /* 0x0022a400080211ff */
[----:B--2---:R-:W-:Y:S05]  /*7db0*/  @!P1 NANOSLEEP.SYNCS 0x989680 ;  /* 0x009896800000995d */ /* 0x004fea0003900000 */
[----:B------:R-:W2:Y:S02]  /*7dc0*/  @!P1 SYNCS.PHASECHK.TRANS64 P1, [R0+URZ+0x110], R3 ;  /* 0x00011003000095a7 */ /* 0x000ea400080210ff */
[----:B--2---:R-:W-:Y:S05]  /*7dd0*/  @!P1 BRA `(.L_x_164) ;  /* 0xfffffffc00f09947 */ /* 0x004fea000383ffff */
[----:B------:R-:W-:Y:S05]  /*7de0*/  BRA `(.L_x_165) ;  /* 0xffffffc000207947 */ /* 0x000fea000383ffff */
.L_x_87:
[----:B--2---:R2:W4:Y:S02]  /*7df0*/  SYNCS.PHASECHK.TRANS64.TRYWAIT P0, [R0+URZ+0x90], R3 ;  /* 0x00009003000075a7 */ /* 0x00452400080011ff */
[----:B----4-:R-:W-:Y:S05]  /*7e00*/  @!P0 NANOSLEEP.SYNCS 0x989680 ;  /* 0x009896800000895d */ /* 0x010fea0003900000 */
[----:B------:R-:W4:Y:S02]  /*7e10*/  @!P0 SYNCS.PHASECHK.TRANS64 P0, [R0+URZ+0x90], R3 ;  /* 0x00009003000085a7 */ /* 0x000f2400080010ff */
[----:B----4-:R-:W-:Y:S05]  /*7e20*/  @!P0 BRA `(.L_x_87) ;  /* 0xfffffffc00f08947 */ /* 0x010fea000383ffff */
[----:B------:R-:W-:Y:S05]  /*7e30*/  BRA `(.L_x_166) ;  /* 0xffffffc400247947 */ /* 0x000fea000383ffff */
.L_x_90:
[----:B------:R-:W-:Y:S07]  /*7e40*/  MOV R0, UR7 ;  /* 0x0000000700007c02 */ /* 0x000fee0008000f00 */
.L_x_167:
[----:B--2---:R2:W4:Y:S02]  /*7e50*/  SYNCS.PHASECHK.TRANS64.TRYWAIT P0, [R0+URZ+0x88], R3 ;  /* 0x00008803000075a7 */ /* 0x00452400080011ff */
[----:B----4-:R-:W-:Y:S05]  /*7e60*/  @!P0 NANOSLEEP.SYNCS 0x989680 ;  /* 0x009896800000895d */ /* 0x010fea0003900000 */
[----:B------:R-:W4:Y:S02]  /*7e70*/  @!P0 SYNCS.PHASECHK.TRANS64 P0, [R0+URZ+0x88], R3 ;  /* 0x00008803000085a7 */ /* 0x000f2400080010ff */
[----:B----4-:R-:W-:Y:S05]  /*7e80*/  @!P0 BRA `(.L_x_167) ;  /* 0xfffffffc00f08947 */ /* 0x010fea000383ffff */
[----:B------:R-:W-:Y:S05]  /*7e90*/  BRA `(.L_x_89) ;  /* 0xffffffc800047947 */ /* 0x000fea000383ffff */
.L_x_93:
[----:B------:R-:W-:Y:S07]  /*7ea0*/  MOV R0, UR15 ;  /* 0x0000000f00007c02 */ /* 0x000fee0008000f00 */
.L_x_168:
[----:B-1----:R1:W2:Y:S02]  /*7eb0*/  SYNCS.PHASECHK.TRANS64.TRYWAIT P0, [R0+URZ+0x68], R3 ;  /* 0x00006803000075a7 */ /* 0x0022a400080011ff */
[----:B--2---:R-:W-:Y:S05]  /*7ec0*/  @!P0 NANOSLEEP.SYNCS 0x989680 ;  /* 0x009896800000895d */ /* 0x004fea0003900000 */
[----:B------:R-:W2:Y:S02]  /*7ed0*/  @!P0 SYNCS.PHASECHK.TRANS64 P0, [R0+URZ+0x68], R3 ;  /* 0x00006803000085a7 */ /* 0x000ea400080010ff */
[----:B--2---:R-:W-:Y:S05]  /*7ee0*/  @!P0 BRA `(.L_x_168) ;  /* 0xfffffffc00f08947 */ /* 0x004fea000383ffff */
[----:B------:R-:W-:Y:S05]  /*7ef0*/  BRA `(.L_x_169) ;  /* 0xffffffc8007c7947 */ /* 0x000fea000383ffff */
.L_x_94:
[----:B------:R-:W-:Y:S07]  /*7f00*/  MOV R3, UR13 ;  /* 0x0000000d00037c02 */ /* 0x000fee0008000f00 */
.L_x_170:
[----:B-1----:R1:W2:Y:S02]  /*7f10*/  SYNCS.PHASECHK.TRANS64.TRYWAIT P0, [R3+URZ+0x68], R12 ;  /* 0x0000680c030075a7 */ /* 0x0022a400080011ff */
[----:B--2---:R-:W-:Y:S05]  /*7f20*/  @!P0 NANOSLEEP.SYNCS 0x989680 ;  /* 0x009896800000895d */ /* 0x004fea0003900000 */
[----:B------:R-:W2:Y:S02]  /*7f30*/  @!P0 SYNCS.PHASECHK.TRANS64 P0, [R3+URZ+0x68], R12 ;  /* 0x0000680c030085a7 */ /* 0x000ea400080010ff */
[----:B--2---:R-:W-:Y:S05]  /*7f40*/  @!P0 BRA `(.L_x_170) ;  /* 0xfffffffc00f08947 */ /* 0x004fea000383ffff */
[----:B------:R-:W-:Y:S05]  /*7f50*/  BRA `(.L_x_171) ;  /* 0xffffffcc00387947 */ /* 0x000fea000383ffff */
.L_x_96:
[----:B------:R-:W-:-:S07]  /*7f60*/  MOV R0, UR4 ;  /* 0x0000000400007c02 */ /* 0x000fce0008000f00 */
.L_x_172:
[----:B-1----:R1:W4:Y:S02]  /*7f70*/  SYNCS.PHASECHK.TRANS64.TRYWAIT P0, [R0+URZ], R3 ;  /* 0x00000003000075a7 */ /* 0x00232400080011ff */
[----:B----4-:R-:W-:Y:S05]  /*7f80*/  @!P0 NANOSLEEP.SYNCS 0x989680 ;  /* 0x009896800000895d */ /* 0x010fea0003900000 */
[----:B------:R-:W4:Y:S02]  /*7f90*/  @!P0 SYNCS.PHASECHK.TRANS64 P0, [R0+URZ], R3 ;  /* 0x00000003000085a7 */ /* 0x000f2400080010ff */
[----:B----4-:R-:W-:Y:S05]  /*7fa0*/  @!P0 BRA `(.L_x_172) ;  /* 0xfffffffc00f08947 */ /* 0x010fea000383ffff */
[----:B------:R-:W-:Y:S05]  /*7fb0*/  BRA `(.L_x_173) ;  /* 0xffffffcc00e07947 */ /* 0x000fea000383ffff */
.L_x_97:
[----:B------:R-:W-:-:S07]  /*7fc0*/  MOV R0, UR4 ;  /* 0x0000000400007c02 */ /* 0x000fce0008000f00 */
.L_x_174:
[----:B-1----:R1:W4:Y:S02]  /*7fd0*/  SYNCS.PHASECHK.TRANS64.TRYWAIT P0, [R0+URZ], R3 ;  /* 0x00000003000075a7 */ /* 0x00232400080011ff */
[----:B----4-:R-:W-:Y:S05]  /*7fe0*/  @!P0 NANOSLEEP.SYNCS 0x989680 ;  /* 0x009896800000895d */ /* 0x010fea0003900000 */
[----:B------:R-:W4:Y:S02]  /*7ff0*/  @!P0 SYNCS.PHASECHK.TRANS64 P0, [R0+URZ], R3 ;  /* 0x00000003000085a7 */ /* 0x000f2400080010ff */
[----:B----4-:R-:W-:Y:S05]  /*8000*/  @!P0 BRA `(.L_x_174) ;  /* 0xfffffffc00f08947 */ /* 0x010fea000383ffff */
[----:B------:R-:W-:Y:S05]  /*8010*/  BRA `(.L_x_175) ;  /* 0xffffffcc00ec7947 */ /* 0x000fea000383ffff */
.L_x_99:
[----:B--2---:R2:W4:Y:S02]  /*8020*/  SYNCS.PHASECHK.TRANS64.TRYWAIT P0, [R0+URZ+0x90], R3 ;  /* 0x00009003000075a7 */ /* 0x00452400080011ff */
[----:B----4-:R-:W-:Y:S05]  /*8030*/  @!P0 NANOSLEEP.SYNCS 0x989680 ;  /* 0x009896800000895d */ /* 0x010fea0003900000 */
[----:B------:R-:W4:Y:S02]  /*8040*/  @!P0 SYNCS.PHASECHK.TRANS64 P0, [R0+URZ+0x90], R3 ;  /* 0x00009003000085a7 */ /* 0x000f2400080010ff */
[----:B----4-:R-:W-:Y:S05]  /*8050*/  @!P0 BRA `(.L_x_99) ;  /* 0xfffffffc00f08947 */ /* 0x010fea000383ffff */
[----:B------:R-:W-:Y:S05]  /*8060*/  BRA `(.L_x_176) ;  /* 0xffffffd000d07947 */ /* 0x000fea000383ffff */
.L_x_109:
[----:B-1----:R1:W3:Y:S02]  /*8070*/  SYNCS.PHASECHK.TRANS64.TRYWAIT P1, [R0+URZ+0x50], R5 ;  /* 0x00005005000075a7 */ /* 0x0022e400080211ff */
[----:B---3--:R-:W-:Y:S05]  /*8080*/  @!P1 NANOSLEEP.SYNCS 0x989680 ;  /* 0x009896800000995d */ /* 0x008fea0003900000 */
[----:B------:R-:W3:Y:S02]  /*8090*/  @!P1 SYNCS.PHASECHK.TRANS64 P1, [R0+URZ+0x50], R5 ;  /* 0x00005005000095a7 */ /* 0x000ee400080210ff */
[----:B---3--:R-:W-:Y:S05]  /*80a0*/  @!P1 BRA `(.L_x_109) ;  /* 0xfffffffc00f09947 */ /* 0x008fea000383ffff */
[----:B------:R-:W-:Y:S05]  /*80b0*/  BRA `(.L_x_108) ;  /* 0xffffffdc00e87947 */ /* 0x000fea000383ffff */
.L_x_111:
[----:B-1----:R1:W4:Y:S02]  /*80c0*/  SYNCS.PHASECHK.TRANS64.TRYWAIT P0, [R76+URZ+0xb0], R3 ;  /* 0x0000b0034c0075a7 */ /* 0x00232400080011ff */
[----:B----4-:R-:W-:Y:S05]  /*80d0*/  @!P0 NANOSLEEP.SYNCS 0x989680 ;  /* 0x009896800000895d */ /* 0x010fea0003900000 */
[----:B------:R-:W4:Y:S02]  /*80e0*/  @!P0 SYNCS.PHASECHK.TRANS64 P0, [R76+URZ+0xb0], R3 ;  /* 0x0000b0034c0085a7 */ /* 0x000f2400080010ff */
[----:B----4-:R-:W-:Y:S05]  /*80f0*/  @!P0 BRA `(.L_x_111) ;  /* 0xfffffffc00f08947 */ /* 0x010fea000383ffff */
[----:B------:R-:W-:Y:S05]  /*8100*/  BRA `(.L_x_110) ;  /* 0xffffffe000187947 */ /* 0x000fea000383ffff */
.L_x_122:
[----:B--2---:R2:W3:Y:S02]  /*8110*/  SYNCS.PHASECHK.TRANS64.TRYWAIT P0, [R2+URZ+0x50], R83 ;  /* 0x00005053020075a7 */ /* 0x0044e400080011ff */
[----:B---3--:R-:W-:Y:S05]  /*8120*/  @!P0 NANOSLEEP.SYNCS 0x989680 ;  /* 0x009896800000895d */ /* 0x008fea0003900000 */
[----:B------:R-:W3:Y:S02]  /*8130*/  @!P0 SYNCS.PHASECHK.TRANS64 P0, [R2+URZ+0x50], R83 ;  /* 0x00005053020085a7 */ /* 0x000ee400080010ff */
[----:B---3--:R-:W-:Y:S05]  /*8140*/  @!P0 BRA `(.L_x_122) ;  /* 0xfffffffc00f08947 */ /* 0x008fea000383ffff */
[----:B------:R-:W-:Y:S05]  /*8150*/  BRA `(.L_x_121) ;  /* 0xffffffe8003c7947 */ /* 0x000fea000383ffff */
        .weak           $__internal_0_$__cuda_sm10x_tcgen05_guardrail_trap_col_being_dealloced_not_returned_by_alloc
        .type           $__internal_0_$__cuda_sm10x_tcgen05_guardrail_trap_col_being_dealloced_not_returned_by_alloc,@function
        .size           $__internal_0_$__cuda_sm10x_tcgen05_guardrail_trap_col_being_dealloced_not_returned_by_alloc,($__internal_1_$__cuda_sm10x_tcgen05_guardrail_trap_phase_invalid_during_alloc - $__internal_0_$__cuda_sm10x_tcgen05_guardrail_trap_col_being_dealloced_not_returned_by_alloc)
$__internal_0_$__cuda_sm10x_tcgen05_guardrail_trap_col_being_dealloced_not_returned_by_alloc:
[----:B------:R-:W-:Y:S05]  /*8160*/  BPT.TRAP 0x1 ;  /* 0x000000040000795c */ /* 0x000fea0000300000 */
[----:B------:R-:W-:-:S04]  /*8170*/  HFMA2 R3, -RZ, RZ, 0, 0 ;  /* 0x00000000ff037431 */ /* 0x000fc800000001ff */
[----:B------:R-:W-:Y:S05]  /*8180*/  RET.REL.NODEC R2 `(_ZN7cutlass13device_kernelINS_4gemm6kernel13GemmUniversalIN4cute5tupleIJiiiiEEENS1_10collective13CollectiveMmaINS1_35MainloopSm100TmaUmmaWarpSpecializedILi5ELi2ELi4ENS5_IJNS4_1CILi2EEENSA_ILi1EEESC_EEEEENS5_IJNSA_ILi128EEENSA_ILi64EEENSA_ILi32EEEEEENS_6half_tENS5_IJlSC_lEEESJ_SK_NS4_8TiledMMAINS4_8MMA_AtomIJNS4_26SM100_MMA_F16BF16_2x1SM_SSISJ_SJ_fLi128ELi64ELNS4_4UMMA5MajorE0ELSP_0ELNSO_7ScaleInE0ELSQ_0EEEEEENS4_6LayoutINS5_IJSC_SC_SC_EEENS5_IJNSA_ILi0EEESV_SV_EEEEENS5_IJNS4_10UnderscoreESY_SY_EEEEENS4_18SM100_TMA_2SM_LOADENS4_14ComposedLayoutINS4_7SwizzleILi2ELi4ELi3EEENS4_18smem_ptr_flag_bitsILi16EEENST_INS5_IJNSA_ILi8EEESH_EEENS5_IJSH_SC_EEEEEEEvNS4_8identityES11_S1B_vS1C_EENS_8epilogue10collective18CollectiveEpilogueINS1E_23Sm100TmaWarpSpecializedILi3ELi2ELi16ELb1ELb0EEEJNS5_IJSG_SG_SH_EEENS5_IJNST_ISG_SC_EENST_INS5_IJNSA_ILi16EEESB_EEENS5_IJSC_SH_EEEEEEEESJ_SK_SJ_SK_NS1E_6fusion15FusionCallbacksIS1I_NS1Q_17LinearCombinationISJ_fSJ_fLNS_15FloatRoundStyleE2EEES1J_S1P_JEEENS4_5SM1004TMEM4LOAD26SM100_TMEM_LOAD_32dp32b16xENS4_13SM90_TMA_LOADENS12_INS13_ILi1ELi4ELi3EEES16_NST_INS5_IJS17_S1L_EEENS5_IJS1L_SC_EEEEEEENS4_39AutoVectorizingCopyWithAssumedAlignmentILi128EEENS4_14SM90_TMA_STOREES25_S27_S27_EEEvvEEEEvNT_6ParamsE) ;  /* 0xffffff7c029c7950 */ /* 0x000fea0003c3ffff */
        .weak           $__internal_1_$__cuda_sm10x_tcgen05_guardrail_trap_phase_invalid_during_alloc
        .type           $__internal_1_$__cuda_sm10x_tcgen05_guardrail_trap_phase_invalid_during_alloc,@function
        .size           $__internal_1_$__cuda_sm10x_tcgen05_guardrail_trap_phase_invalid_during_alloc,($__internal_2_$__cuda_sm10x_tcgen05_guardrail_trap_unallocated_columns_being_dealloced - $__internal_1_$__cuda_sm10x_tcgen05_guardrail_trap_phase_invalid_during_alloc)
$__internal_1_$__cuda_sm10x_tcgen05_guardrail_trap_phase_invalid_during_alloc:
[----:B------:R-:W-:Y:S05]  /*8190*/  BPT.TRAP 0x1 ;  /* 0x000000040000795c */ /* 0x000fea0000300000 */
[----:B------:R-:W-:-:S04]  /*81a0*/  MOV R3, 0x0 ;  /* 0x0000000000037802 */ /* 0x000fc80000000f00 */
[----:B------:R-:W-:Y:S05]  /*81b0*/  RET.REL.NODEC R2 `(_ZN7cutlass13device_kernelINS_4gemm6kernel13GemmUniversalIN4cute5tupleIJiiiiEEENS1_10collective13CollectiveMmaINS1_35MainloopSm100TmaUmmaWarpSpecializedILi5ELi2ELi4ENS5_IJNS4_1CILi2EEENSA_ILi1EEESC_EEEEENS5_IJNSA_ILi128EEENSA_ILi64EEENSA_ILi32EEEEEENS_6half_tENS5_IJlSC_lEEESJ_SK_NS4_8TiledMMAINS4_8MMA_AtomIJNS4_26SM100_MMA_F16BF16_2x1SM_SSISJ_SJ_fLi128ELi64ELNS4_4UMMA5MajorE0ELSP_0ELNSO_7ScaleInE0ELSQ_0EEEEEENS4_6LayoutINS5_IJSC_SC_SC_EEENS5_IJNSA_ILi0EEESV_SV_EEEEENS5_IJNS4_10UnderscoreESY_SY_EEEEENS4_18SM100_TMA_2SM_LOADENS4_14ComposedLayoutINS4_7SwizzleILi2ELi4ELi3EEENS4_18smem_ptr_flag_bitsILi16EEENST_INS5_IJNSA_ILi8EEESH_EEENS5_IJSH_SC_EEEEEEEvNS4_8identityES11_S1B_vS1C_EENS_8epilogue10collective18CollectiveEpilogueINS1E_23Sm100TmaWarpSpecializedILi3ELi2ELi16ELb1ELb0EEEJNS5_IJSG_SG_SH_EEENS5_IJNST_ISG_SC_EENST_INS5_IJNSA_ILi16EEESB_EEENS5_IJSC_SH_EEEEEEEESJ_SK_SJ_SK_NS1E_6fusion15FusionCallbacksIS1I_NS1Q_17LinearCombinationISJ_fSJ_fLNS_15FloatRoundStyleE2EEES1J_S1P_JEEENS4_5SM1004TMEM4LOAD26SM100_TMEM_LOAD_32dp32b16xENS4_13SM90_TMA_LOADENS12_INS13_ILi1ELi4ELi3EEES16_NST_INS5_IJS17_S1L_EEENS5_IJS1L_SC_EEEEEEENS4_39AutoVectorizingCopyWithAssumedAlignmentILi128EEENS4_14SM90_TMA_STOREES25_S27_S27_EEEvvEEEEvNT_6ParamsE) ;  /* 0xffffff7c02907950 */ /* 0x000fea0003c3ffff */
        .weak           $__internal_2_$__cuda_sm10x_tcgen05_guardrail_trap_unallocated_columns_being_dealloced
        .type           $__internal_2_$__cuda_sm10x_tcgen05_guardrail_trap_unallocated_columns_being_dealloced,@function
        .size           $__internal_2_$__cuda_sm10x_tcgen05_guardrail_trap_unallocated_columns_being_dealloced,(.L_x_178 - $__internal_2_$__cuda_sm10x_tcgen05_guardrail_trap_unallocated_columns_being_dealloced)
$__internal_2_$__cuda_sm10x_tcgen05_guardrail_trap_unallocated_columns_being_dealloced:
[----:B------:R-:W-:Y:S05]  /*81c0*/  BPT.TRAP 0x1 ;  /* 0x000000040000795c */ /* 0x000fea0000300000 */
[----:B------:R-:W-:-:S04]  /*81d0*/  HFMA2 R3, -RZ, RZ, 0, 0 ;  /* 0x00000000ff037431 */ /* 0x000fc800000001ff */
[----:B------:R-:W-:Y:S05]  /*81e0*/  RET.REL.NODEC R2 `(_ZN7cutlass13device_kernelINS_4gemm6kernel13GemmUniversalIN4cute5tupleIJiiiiEEENS1_10collective13CollectiveMmaINS1_35MainloopSm100TmaUmmaWarpSpecializedILi5ELi2ELi4ENS5_IJNS4_1CILi2EEENSA_ILi1EEESC_EEEEENS5_IJNSA_ILi128EEENSA_ILi64EEENSA_ILi32EEEEEENS_6half_tENS5_IJlSC_lEEESJ_SK_NS4_8TiledMMAINS4_8MMA_AtomIJNS4_26SM100_MMA_F16BF16_2x1SM_SSISJ_SJ_fLi128ELi64ELNS4_4UMMA5MajorE0ELSP_0ELNSO_7ScaleInE0ELSQ_0EEEEEENS4_6LayoutINS5_IJSC_SC_SC_EEENS5_IJNSA_ILi0EEESV_SV_EEEEENS5_IJNS4_10UnderscoreESY_SY_EEEEENS4_18SM100_TMA_2SM_LOADENS4_14ComposedLayoutINS4_7SwizzleILi2ELi4ELi3EEENS4_18smem_ptr_flag_bitsILi16EEENST_INS5_IJNSA_ILi8EEESH_EEENS5_IJSH_SC_EEEEEEEvNS4_8identityES11_S1B_vS1C_EENS_8epilogue10collective18CollectiveEpilogueINS1E_23Sm100TmaWarpSpecializedILi3ELi2ELi16ELb1ELb0EEEJNS5_IJSG_SG_SH_EEENS5_IJNST_ISG_SC_EENST_INS5_IJNSA_ILi16EEESB_EEENS5_IJSC_SH_EEEEEEEESJ_SK_SJ_SK_NS1E_6fusion15FusionCallbacksIS1I_NS1Q_17LinearCombinationISJ_fSJ_fLNS_15FloatRoundStyleE2EEES1J_S1P_JEEENS4_5SM1004TMEM4LOAD26SM100_TMEM_LOAD_32dp32b16xENS4_13SM90_TMA_LOADENS12_INS13_ILi1ELi4ELi3EEES16_NST_INS5_IJS17_S1L_EEENS5_IJS1L_SC_EEEEEEENS4_39AutoVectorizingCopyWithAssumedAlignmentILi128EEENS4_14SM90_TMA_STOREES25_S27_S27_EEEvvEEEEvNT_6ParamsE) ;  /* 0xffffff7c02847950 */ /* 0x000fea0003c3ffff */
.L_x_177:
[----:B------:R-:W-:-:S00]  /*81f0*/  BRA `(.L_x_177) ;  /* 0xfffffffc00fc7947 */ /* 0x000fc0000383ffff */
[----:B------:R-:W-:-:S00]  /*8200*/  NOP ;  /* 0x0000000000007918 */ /* 0x000fc00000000000 */
[----:B------:R-:W-:-:S00]  /*8210*/  NOP ;  /* 0x0000000000007918 */ /* 0x000fc00000000000 */
[----:B------:R-:W-:-:S00]  /*8220*/  NOP ;  /* 0x0000000000007918 */ /* 0x000fc00000000000 */
[----:B------:R-:W-:-:S00]  /*8230*/  NOP ;  /* 0x0000000000007918 */ /* 0x000fc00000000000 */
[----:B------:R-:W-:-:S00]  /*8240*/  NOP ;  /* 0x0000000000007918 */ /* 0x000fc00000000000 */
[----:B------:R-:W-:-:S00]  /*8250*/  NOP ;  /* 0x0000000000007918 */ /* 0x000fc00000000000 */
[----:B------:R-:W-:-:S00]  /*8260*/  NOP ;  /* 0x0000000000007918 */ /* 0x000fc00000000000 */
[----:B------:R-:W-:-:S00]  /*8270*/  NOP ;  /* 0x0000000000007918 */ /* 0x000fc00000000000 */
.L_x_178:


//--------------------- .nv.global.init           --------------------------
	.section	.nv.global.init,"aw",@progbits
.nv.global.init:
	.type		$str$27,@object
	.size		$str$27,($str$28 - $str$27)
$str$27:
        /*0000*/ 	.byte	0x28, 0x61, 0x64, 0x64, 0x72, 0x65, 0x73, 0x73, 0x20, 0x26, 0x20, 0x6d, 0x61, 0x73, 0x6b, 0x29
        /*0010*/ 	.byte	0x20, 0x3d, 0x3d, 0x20, 0x30, 0x00
	.type		$str$28,@object
	.size		$str$28,($str$26 - $str$28)
$str$28:
        /*0016*/ 	.byte	0x2f, 0x74, 0x6d, 0x70, 0x2f, 0x63, 0x75, 0x74, 0x6c, 0x61, 0x73, 0x73, 0x5f, 0x73, 0x77, 0x65
        /*0026*/ 	.byte	0x65, 0x70, 0x5f, 0x73, 0x72, 0x63, 0x2f, 0x69, 0x6e, 0x63, 0x6c, 0x75, 0x64, 0x65, 0x2f, 0x63
        /*0036*/ 	.byte	0x75, 0x74, 0x65, 0x2f, 0x70, 0x6f, 0x69, 0x6e, 0x74, 0x65, 0x72, 0x5f, 0x66, 0x6c, 0x61, 0x67
        /*0046*/ 	.byte	0x67, 0x65, 0x64, 0x2e, 0x68, 0x70, 0x70, 0x00
	.type		$str$26,@object
	.size		$str$26,($str$25 - $str$26)
$str$26:
        /*004e*/ 	.byte	0x2f, 0x74, 0x6d, 0x70, 0x2f, 0x63, 0x75, 0x74, 0x6c, 0x61, 0x73, 0x73, 0x5f, 0x73, 0x77, 0x65
        /*005e*/ 	.byte	0x65, 0x70, 0x5f, 0x73, 0x72, 0x63, 0x2f, 0x69, 0x6e, 0x63, 0x6c, 0x75, 0x64, 0x65, 0x2f, 0x63
        /*006e*/ 	.byte	0x75, 0x74, 0x65, 0x2f, 0x61, 0x74, 0x6f, 0x6d, 0x2f, 0x63, 0x6f, 0x70, 0x79, 0x5f, 0x74, 0x72
        /*007e*/ 	.byte	0x61, 0x69, 0x74, 0x73, 0x5f, 0x73, 0x6d, 0x31, 0x30, 0x30, 0x2e, 0x68, 0x70, 0x70, 0x00
	.type		$str$25,@object
	.size		$str$25,(__unnamed_1 - $str$25)
$str$25:
        /*008d*/ 	.byte	0x28, 0x28, 0x75, 0x69, 0x6e, 0x74, 0x33, 0x32, 0x5f, 0x74, 0x28, 0x74, 0x68, 0x72, 0x65, 0x61
        /*009d*/ 	.byte	0x64, 0x49, 0x64, 0x78, 0x2e, 0x78, 0x29, 0x20, 0x2f, 0x20, 0x33, 0x32, 0x29, 0x20, 0x25, 0x20
        /*00ad*/ 	.byte	0x34, 0x29, 0x20, 0x3d, 0x3d, 0x20, 0x28, 0x28, 0x28, 0x74, 0x6d, 0x65, 0x6d, 0x5f, 0x61, 0x64
        /*00bd*/ 	.byte	0x64, 0x72, 0x20, 0x3e, 0x3e, 0x20, 0x31, 0x36, 0x29, 0x20, 0x2f, 0x20, 0x33, 0x32, 0x29, 0x20
        /*00cd*/ 	.byte	0x25, 0x20, 0x34, 0x29, 0x00
	.type		__unnamed_1,@object
	.size		__unnamed_1,(__unnamed_2 - __unnamed_1)
__unnamed_1:
        /*00d2*/ 	.byte	0x61, 0x75, 0x74, 0x6f, 0x20, 0x63, 0x75, 0x74, 0x65, 0x3a, 0x3a, 0x61, 0x73, 0x5f, 0x70, 0x6f
        /* <DEDUP_REMOVED lines=24> */
        /*0262*/ 	.byte	0x34, 0x38, 0x3e, 0x3e, 0x3e, 0x3e, 0x5d, 0x00
	.type		__unnamed_2,@object
	.size		__unnamed_2,(.L_2 - __unnamed_2)
__unnamed_2:
        /* <DEDUP_REMOVED lines=40> */
        /*04ea*/ 	.byte	0x3a, 0x3a, 0x43, 0x3c, 0x30, 0x3e, 0x3e, 0x3e, 0x3e, 0x5d, 0x00
.L_2:


//--------------------- .nv.shared._ZN7cutlass13device_kernelINS_4gemm6kernel13GemmUniversalIN4cute5tupleIJiiiiEEENS1_10collective13CollectiveMmaINS1_35MainloopSm100TmaUmmaWarpSpecializedILi5ELi2ELi4ENS5_IJNS4_1CILi2EEENSA_ILi1EEESC_EEEEENS5_IJNSA_ILi128EEENSA_ILi64EEENSA_ILi32EEEEEENS_6half_tENS5_IJlSC_lEEESJ_SK_NS4_8TiledMMAINS4_8MMA_AtomIJNS4_26SM100_MMA_F16BF16_2x1SM_SSISJ_SJ_fLi128ELi64ELNS4_4UMMA5MajorE0ELSP_0ELNSO_7ScaleInE0ELSQ_0EEEEEENS4_6LayoutINS5_IJSC_SC_SC_EEENS5_IJNSA_ILi0EEESV_SV_EEEEENS5_IJNS4_10UnderscoreESY_SY_EEEEENS4_18SM100_TMA_2SM_LOADENS4_14ComposedLayoutINS4_7SwizzleILi2ELi4ELi3EEENS4_18smem_ptr_flag_bitsILi16EEENST_INS5_IJNSA_ILi8EEESH_EEENS5_IJSH_SC_EEEEEEEvNS4_8identityES11_S1B_vS1C_EENS_8epilogue10collective18CollectiveEpilogueINS1E_23Sm100TmaWarpSpecializedILi3ELi2ELi16ELb1ELb0EEEJNS5_IJSG_SG_SH_EEENS5_IJNST_ISG_SC_EENST_INS5_IJNSA_ILi16EEESB_EEENS5_IJSC_SH_EEEEEEEESJ_SK_SJ_SK_NS1E_6fusion15FusionCallbacksIS1I_NS1Q_17LinearCombinationISJ_fSJ_fLNS_15FloatRoundStyleE2EEES1J_S1P_JEEENS4_5SM1004TMEM4LOAD26SM100_TMEM_LOAD_32dp32b16xENS4_13SM90_TMA_LOADENS12_INS13_ILi1ELi4ELi3EEES16_NST_INS5_IJS17_S1L_EEENS5_IJS1L_SC_EEEEEEENS4_39AutoVectorizingCopyWithAssumedAlignmentILi128EEENS4_14SM90_TMA_STOREES25_S27_S27_EEEvvEEEEvNT_6ParamsE --------------------------
	.section	.nv.shared._ZN7cutlass13device_kernelINS_4gemm6kernel13GemmUniversalIN4cute5tupleIJiiiiEEENS1_10collective13CollectiveMmaINS1_35MainloopSm100TmaUmmaWarpSpecializedILi5ELi2ELi4ENS5_IJNS4_1CILi2EEENSA_ILi1EEESC_EEEEENS5_IJNSA_ILi128EEENSA_ILi64EEENSA_ILi32EEEEEENS_6half_tENS5_IJlSC_lEEESJ_SK_NS4_8TiledMMAINS4_8MMA_AtomIJNS4_26SM100_MMA_F16BF16_2x1SM_SSISJ_SJ_fLi128ELi64ELNS4_4UMMA5MajorE0ELSP_0ELNSO_7ScaleInE0ELSQ_0EEEEEENS4_6LayoutINS5_IJSC_SC_SC_EEENS5_IJNSA_ILi0EEESV_SV_EEEEENS5_IJNS4_10UnderscoreESY_SY_EEEEENS4_18SM100_TMA_2SM_LOADENS4_14ComposedLayoutINS4_7SwizzleILi2ELi4ELi3EEENS4_18smem_ptr_flag_bitsILi16EEENST_INS5_IJNSA_ILi8EEESH_EEENS5_IJSH_SC_EEEEEEEvNS4_8identityES11_S1B_vS1C_EENS_8epilogue10collective18CollectiveEpilogueINS1E_23Sm100TmaWarpSpecializedILi3ELi2ELi16ELb1ELb0EEEJNS5_IJSG_SG_SH_EEENS5_IJNST_ISG_SC_EENST_INS5_IJNSA_ILi16EEESB_EEENS5_IJSC_SH_EEEEEEEESJ_SK_SJ_SK_NS1E_6fusion15FusionCallbacksIS1I_NS1Q_17LinearCombinationISJ_fSJ_fLNS_15FloatRoundStyleE2EEES1J_S1P_JEEENS4_5SM1004TMEM4LOAD26SM100_TMEM_LOAD_32dp32b16xENS4_13SM90_TMA_LOADENS12_INS13_ILi1ELi4ELi3EEES16_NST_INS5_IJS17_S1L_EEENS5_IJS1L_SC_EEEEEEENS4_39AutoVectorizingCopyWithAssumedAlignmentILi128EEENS4_14SM90_TMA_STOREES25_S27_S27_EEEvvEEEEvNT_6ParamsE,"aw",@nobits
	.sectionflags	@""
	.align	16
	.zero		1024


//--------------------- .nv.shared.reserved.0     --------------------------
	.section	.nv.shared.reserved.0,"aw",@nobits
	.weak		__nv_reservedSMEM_offset_0_alias
	.size		__nv_reservedSMEM_offset_0_alias, 0, 64
	.other		__nv_reservedSMEM_offset_0_alias,@"STO_CUDA_RESERVED_SHARED STV_DEFAULT"
__nv_reservedSMEM_offset_0_alias:
	.zero		0
.nv.shared.reserved.0:
	.zero		64
	.weak		__nv_reservedSMEM_tcgen05_partition
	.type		__nv_reservedSMEM_tcgen05_partition,@object
	.size		__nv_reservedSMEM_tcgen05_partition,(.L_0 - __nv_reservedSMEM_tcgen05_partition)
__nv_reservedSMEM_tcgen05_partition:
	.zero		32
.L_0:


//--------------------- .nv.global                --------------------------
	.section	.nv.global,"aw",@nobits
.nv.global:
	.type		_ZN39_INTERNAL_c5f307c9_4_k_cu_14fe5f1a_74884cute1_E,@object
	.size		_ZN39_INTERNAL_c5f307c9_4_k_cu_14fe5f1a_74884cute1_E,(_ZN39_INTERNAL_c5f307c9_4_k_cu_14fe5f1a_74884cuda3std3__45__cpo6cbeginE - _ZN39_INTERNAL_c5f307c9_4_k_cu_14fe5f1a_74884cute1_E)
_ZN39_INTERNAL_c5f307c9_4_k_cu_14fe5f1a_74884cute1_E:
	.zero		1
	.type		_ZN39_INTERNAL_c5f307c9_4_k_cu_14fe5f1a_74884cuda3std3__45__cpo6cbeginE,@object
	.size		_ZN39_INTERNAL_c5f307c9_4_k_cu_14fe5f1a_74884cuda3std3__45__cpo6cbeginE,(_ZN39_INTERNAL_c5f307c9_4_k_cu_14fe5f1a_74884cuda3std3__48in_placeE - _ZN39_INTERNAL_c5f307c9_4_k_cu_14fe5f1a_74884cuda3std3__45__cpo6cbeginE)
_ZN39_INTERNAL_c5f307c9_4_k_cu_14fe5f1a_74884cuda3std3__45__cpo6cbeginE:
	.zero		1
	.type		_ZN39_INTERNAL_c5f307c9_4_k_cu_14fe5f1a_74884cuda3std3__48in_placeE,@object
	.size		_ZN39_INTERNAL_c5f307c9_4_k_cu_14fe5f1a_74884cuda3std3__48in_placeE,(_ZN39_INTERNAL_c5f307c9_4_k_cu_14fe5f1a_74884cuda3std6ranges3__45__cpo9iter_moveE - _ZN39_INTERNAL_c5f307c9_4_k_cu_14fe5f1a_74884cuda3std3__48in_placeE)
_ZN39_INTERNAL_c5f307c9_4_k_cu_14fe5f1a_74884cuda3std3__48in_placeE:
	.zero		1
	.type		_ZN39_INTERNAL_c5f307c9_4_k_cu_14fe5f1a_74884cuda3std6ranges3__45__cpo9iter_moveE,@object
	.size		_ZN39_INTERNAL_c5f307c9_4_k_cu_14fe5f1a_74884cuda3std6ranges3__45__cpo9iter_moveE,(_ZN39_INTERNAL_c5f307c9_4_k_cu_14fe5f1a_74884cuda3std3__45__cpo5beginE - _ZN39_INTERNAL_c5f307c9_4_k_cu_14fe5f1a_74884cuda3std6ranges3__45__cpo9iter_moveE)
_ZN39_INTERNAL_c5f307c9_4_k_cu_14fe5f1a_74884cuda3std6ranges3__45__cpo9iter_moveE:
	.zero		1
	.type		_ZN39_INTERNAL_c5f307c9_4_k_cu_14fe5f1a_74884cuda3std3__45__cpo5beginE,@object
	.size		_ZN39_INTERNAL_c5f307c9_4_k_cu_14fe5f1a_74884cuda3std3__45__cpo5beginE,(_ZN39_INTERNAL_c5f307c9_4_k_cu_14fe5f1a_74884cuda3std3__441_GLOBAL__N__c5f307c9_4_k_cu_14fe5f1a_74886ignoreE - _ZN39_INTERNAL_c5f307c9_4_k_cu_14fe5f1a_74884cuda3std3__45__cpo5beginE)
_ZN39_INTERNAL_c5f307c9_4_k_cu_14fe5f1a_74884cuda3std3__45__cpo5beginE:
	.zero		1
	.type		_ZN39_INTERNAL_c5f307c9_4_k_cu_14fe5f1a_74884cuda3std3__441_GLOBAL__N__c5f307c9_4_k_cu_14fe5f1a_74886ignoreE,@object
	.size		_ZN39_INTERNAL_c5f307c9_4_k_cu_14fe5f1a_74884cuda3std3__441_GLOBAL__N__c5f307c9_4_k_cu_14fe5f1a_74886ignoreE,(_ZN39_INTERNAL_c5f307c9_4_k_cu_14fe5f1a_74884cute7productE - _ZN39_INTERNAL_c5f307c9_4_k_cu_14fe5f1a_74884cuda3std3__441_GLOBAL__N__c5f307c9_4_k_cu_14fe5f1a_74886ignoreE)
_ZN39_INTERNAL_c5f307c9_4_k_cu_14fe5f1a_74884cuda3std3__441_GLOBAL__N__c5f307c9_4_k_cu_14fe5f1a_74886ignoreE:
	.zero		1
	.type		_ZN39_INTERNAL_c5f307c9_4_k_cu_14fe5f1a_74884cute7productE,@object
	.size		_ZN39_INTERNAL_c5f307c9_4_k_cu_14fe5f1a_74884cute7productE,(_ZN39_INTERNAL_c5f307c9_4_k_cu_14fe5f1a_74884cuda3std3__45__cpo3endE - _ZN39_INTERNAL_c5f307c9_4_k_cu_14fe5f1a_74884cute7productE)
_ZN39_INTERNAL_c5f307c9_4_k_cu_14fe5f1a_74884cute7productE:
	.zero		1
	.type		_ZN39_INTERNAL_c5f307c9_4_k_cu_14fe5f1a_74884cuda3std3__45__cpo3endE,@object
	.size		_ZN39_INTERNAL_c5f307c9_4_k_cu_14fe5f1a_74884cuda3std3__45__cpo3endE,(_ZN39_INTERNAL_c5f307c9_4_k_cu_14fe5f1a_74884cuda3std3__419piecewise_constructE - _ZN39_INTERNAL_c5f307c9_4_k_cu_14fe5f1a_74884cuda3std3__45__cpo3endE)
_ZN39_INTERNAL_c5f307c9_4_k_cu_14fe5f1a_74884cuda3std3__45__cpo3endE:
	.zero		1
	.type		_ZN39_INTERNAL_c5f307c9_4_k_cu_14fe5f1a_74884cuda3std3__419piecewise_constructE,@object
	.size		_ZN39_INTERNAL_c5f307c9_4_k_cu_14fe5f1a_74884cuda3std3__419piecewise_constructE,(_ZN39_INTERNAL_c5f307c9_4_k_cu_14fe5f1a_74884cuda3std3__45__cpo4cendE - _ZN39_INTERNAL_c5f307c9_4_k_cu_14fe5f1a_74884cuda3std3__419piecewise_constructE)
_ZN39_INTERNAL_c5f307c9_4_k_cu_14fe5f1a_74884cuda3std3__419piecewise_constructE:
	.zero		1
	.type		_ZN39_INTERNAL_c5f307c9_4_k_cu_14fe5f1a_74884cuda3std3__45__cpo4cendE,@object
	.size		_ZN39_INTERNAL_c5f307c9_4_k_cu_14fe5f1a_74884cuda3std3__45__cpo4cendE,(_ZN39_INTERNAL_c5f307c9_4_k_cu_14fe5f1a_74884cuda3std6ranges3__45__cpo4swapE - _ZN39_INTERNAL_c5f307c9_4_k_cu_14fe5f1a_74884cuda3std3__45__cpo4cendE)
_ZN39_INTERNAL_c5f307c9_4_k_cu_14fe5f1a_74884cuda3std3__45__cpo4cendE:
	.zero		1
	.type		_ZN39_INTERNAL_c5f307c9_4_k_cu_14fe5f1a_74884cuda3std6ranges3__45__cpo4swapE,@object
	.size		_ZN39_INTERNAL_c5f307c9_4_k_cu_14fe5f1a_74884cuda3std6ranges3__45__cpo4swapE,(.L_10 - _ZN39_INTERNAL_c5f307c9_4_k_cu_14fe5f1a_74884cuda3std6ranges3__45__cpo4swapE)
_ZN39_INTERNAL_c5f307c9_4_k_cu_14fe5f1a_74884cuda3std6ranges3__45__cpo4swapE:
	.zero		1
.L_10:


//--------------------- .nv.constant0._ZN7cutlass13device_kernelINS_4gemm6kernel13GemmUniversalIN4cute5tupleIJiiiiEEENS1_10collective13CollectiveMmaINS1_35MainloopSm100TmaUmmaWarpSpecializedILi5ELi2ELi4ENS5_IJNS4_1CILi2EEENSA_ILi1EEESC_EEEEENS5_IJNSA_ILi128EEENSA_ILi64EEENSA_ILi32EEEEEENS_6half_tENS5_IJlSC_lEEESJ_SK_NS4_8TiledMMAINS4_8MMA_AtomIJNS4_26SM100_MMA_F16BF16_2x1SM_SSISJ_SJ_fLi128ELi64ELNS4_4UMMA5MajorE0ELSP_0ELNSO_7ScaleInE0ELSQ_0EEEEEENS4_6LayoutINS5_IJSC_SC_SC_EEENS5_IJNSA_ILi0EEESV_SV_EEEEENS5_IJNS4_10UnderscoreESY_SY_EEEEENS4_18SM100_TMA_2SM_LOADENS4_14ComposedLayoutINS4_7SwizzleILi2ELi4ELi3EEENS4_18smem_ptr_flag_bitsILi16EEENST_INS5_IJNSA_ILi8EEESH_EEENS5_IJSH_SC_EEEEEEEvNS4_8identityES11_S1B_vS1C_EENS_8epilogue10collective18CollectiveEpilogueINS1E_23Sm100TmaWarpSpecializedILi3ELi2ELi16ELb1ELb0EEEJNS5_IJSG_SG_SH_EEENS5_IJNST_ISG_SC_EENST_INS5_IJNSA_ILi16EEESB_EEENS5_IJSC_SH_EEEEEEEESJ_SK_SJ_SK_NS1E_6fusion15FusionCallbacksIS1I_NS1Q_17LinearCombinationISJ_fSJ_fLNS_15FloatRoundStyleE2EEES1J_S1P_JEEENS4_5SM1004TMEM4LOAD26SM100_TMEM_LOAD_32dp32b16xENS4_13SM90_TMA_LOADENS12_INS13_ILi1ELi4ELi3EEES16_NST_INS5_IJS17_S1L_EEENS5_IJS1L_SC_EEEEEEENS4_39AutoVectorizingCopyWithAssumedAlignmentILi128EEENS4_14SM90_TMA_STOREES25_S27_S27_EEEvvEEEEvNT_6ParamsE --------------------------
	.section	.nv.constant0._ZN7cutlass13device_kernelINS_4gemm6kernel13GemmUniversalIN4cute5tupleIJiiiiEEENS1_10collective13CollectiveMmaINS1_35MainloopSm100TmaUmmaWarpSpecializedILi5ELi2ELi4ENS5_IJNS4_1CILi2EEENSA_ILi1EEESC_EEEEENS5_IJNSA_ILi128EEENSA_ILi64EEENSA_ILi32EEEEEENS_6half_tENS5_IJlSC_lEEESJ_SK_NS4_8TiledMMAINS4_8MMA_AtomIJNS4_26SM100_MMA_F16BF16_2x1SM_SSISJ_SJ_fLi128ELi64ELNS4_4UMMA5MajorE0ELSP_0ELNSO_7ScaleInE0ELSQ_0EEEEEENS4_6LayoutINS5_IJSC_SC_SC_EEENS5_IJNSA_ILi0EEESV_SV_EEEEENS5_IJNS4_10UnderscoreESY_SY_EEEEENS4_18SM100_TMA_2SM_LOADENS4_14ComposedLayoutINS4_7SwizzleILi2ELi4ELi3EEENS4_18smem_ptr_flag_bitsILi16EEENST_INS5_IJNSA_ILi8EEESH_EEENS5_IJSH_SC_EEEEEEEvNS4_8identityES11_S1B_vS1C_EENS_8epilogue10collective18CollectiveEpilogueINS1E_23Sm100TmaWarpSpecializedILi3ELi2ELi16ELb1ELb0EEEJNS5_IJSG_SG_SH_EEENS5_IJNST_ISG_SC_EENST_INS5_IJNSA_ILi16EEESB_EEENS5_IJSC_SH_EEEEEEEESJ_SK_SJ_SK_NS1E_6fusion15FusionCallbacksIS1I_NS1Q_17LinearCombinationISJ_fSJ_fLNS_15FloatRoundStyleE2EEES1J_S1P_JEEENS4_5SM1004TMEM4LOAD26SM100_TMEM_LOAD_32dp32b16xENS4_13SM90_TMA_LOADENS12_INS13_ILi1ELi4ELi3EEES16_NST_INS5_IJS17_S1L_EEENS5_IJS1L_SC_EEEEEEENS4_39AutoVectorizingCopyWithAssumedAlignmentILi128EEENS4_14SM90_TMA_STOREES25_S27_S27_EEEvvEEEEvNT_6ParamsE,"a",@progbits
	.sectionflags	@""
	.align	4
.nv.constant0._ZN7cutlass13device_kernelINS_4gemm6kernel13GemmUniversalIN4cute5tupleIJiiiiEEENS1_10collective13CollectiveMmaINS1_35MainloopSm100TmaUmmaWarpSpecializedILi5ELi2ELi4ENS5_IJNS4_1CILi2EEENSA_ILi1EEESC_EEEEENS5_IJNSA_ILi128EEENSA_ILi64EEENSA_ILi32EEEEEENS_6half_tENS5_IJlSC_lEEESJ_SK_NS4_8TiledMMAINS4_8MMA_AtomIJNS4_26SM100_MMA_F16BF16_2x1SM_SSISJ_SJ_fLi128ELi64ELNS4_4UMMA5MajorE0ELSP_0ELNSO_7ScaleInE0ELSQ_0EEEEEENS4_6LayoutINS5_IJSC_SC_SC_EEENS5_IJNSA_ILi0EEESV_SV_EEEEENS5_IJNS4_10UnderscoreESY_SY_EEEEENS4_18SM100_TMA_2SM_LOADENS4_14ComposedLayoutINS4_7SwizzleILi2ELi4ELi3EEENS4_18smem_ptr_flag_bitsILi16EEENST_INS5_IJNSA_ILi8EEESH_EEENS5_IJSH_SC_EEEEEEEvNS4_8identityES11_S1B_vS1C_EENS_8epilogue10collective18CollectiveEpilogueINS1E_23Sm100TmaWarpSpecializedILi3ELi2ELi16ELb1ELb0EEEJNS5_IJSG_SG_SH_EEENS5_IJNST_ISG_SC_EENST_INS5_IJNSA_ILi16EEESB_EEENS5_IJSC_SH_EEEEEEEESJ_SK_SJ_SK_NS1E_6fusion15FusionCallbacksIS1I_NS1Q_17LinearCombinationISJ_fSJ_fLNS_15FloatRoundStyleE2EEES1J_S1P_JEEENS4_5SM1004TMEM4LOAD26SM100_TMEM_LOAD_32dp32b16xENS4_13SM90_TMA_LOADENS12_INS13_ILi1ELi4ELi3EEES16_NST_INS5_IJS17_S1L_EEENS5_IJS1L_SC_EEEEEEENS4_39AutoVectorizingCopyWithAssumedAlignmentILi128EEENS4_14SM90_TMA_STOREES25_S27_S27_EEEvvEEEEvNT_6ParamsE:
	.zero		2944


//--------------------- SYMBOLS --------------------------

	.type		.nv.reservedSmem.offset0,@object
	.size		.nv.reservedSmem.offset0,0x4
	.type		.nv.reservedSmem.cap,@object
	.size		.nv.reservedSmem.cap,0x4
	.type		__assertfail,@function
